	.target	sm_90a

	.elftype	@"ET_EXEC"


//--------------------- .note.nv.tkinfo           --------------------------
	.section	.note.nv.tkinfo,"",@"SHT_NOTE"
	.sectionflags	@"SHF_NOTE_NV_TKINFO"
	.tkinfo
        /*0018*/ 	.word	0x00000002
        /*0030*/ 	.string	""
        /*0030*/ 	.string	"ptxas"
        /*0030*/ 	.string	"Cuda compilation tools, release 13.0, V13.0.88"
        /*0030*/ 	.string	"Build cuda_13.0.r13.0/compiler.36424714_0"
        /*0030*/ 	.string	"-arch sm_90a -m 64 "



//--------------------- .note.nv.cuinfo           --------------------------
	.section	.note.nv.cuinfo,"",@"SHT_NOTE"
	.sectionflags	@"SHF_NOTE_NV_CUINFO"
        /*0018*/ 	.short	0x0002
        /*001a*/ 	.short	0x005a
        /*001c*/ 	.short	0x0082
	.zero		2


//--------------------- .nv.info                  --------------------------
	.section	.nv.info,"",@"SHT_CUDA_INFO"
	.align	4


	//----- nvinfo : EIATTR_REGCOUNT
	.align		4
        /*0000*/ 	.byte	0x04, 0x2f
        /*0002*/ 	.short	(.L_16 - .L_15)
	.align		4
.L_15:
        /*0004*/ 	.word	index@(_ZN7cutlass13device_kernelINS_4fmha6kernel28FmhaKernelTmaWarpSpecializedINS1_10collective30FmhaMainloopTmaWarpSpecializedINS_10bfloat16_tEffN4cute5tupleIJNS7_1CILi128EEESA_NS9_ILi512EEEEEENS8_IJiNS9_ILi1EEENS8_IJiiEEEEEESF_SF_NS4_13DefaultFusionEJNS2_6OptionILNS2_3TagE0ENS9_ILb1EEEEENSH_ILSI_2ESJ_EEEEENS4_15FmhaFwdEpilogueIS6_fNS8_IJNS9_ILi64EEESB_SA_EEEEENS2_23PersistentTileSchedulerEJSK_SL_EEEEEvNT_6ParamsE)
        /*0008*/ 	.word	0x000000a8


	//----- nvinfo : EIATTR_FRAME_SIZE
	.align		4
.L_16:
        /*000c*/ 	.byte	0x04, 0x11
        /*000e*/ 	.short	(.L_18 - .L_17)
	.align		4
.L_17:
        /*0010*/ 	.word	index@($__internal_0_$__cuda_sm20_rcp_rn_f32_slowpath)
        /*0014*/ 	.word	0x000012b8


	//----- nvinfo : EIATTR_FRAME_SIZE
	.align		4
.L_18:
        /*0018*/ 	.byte	0x04, 0x11
        /*001a*/ 	.short	(.L_20 - .L_19)
	.align		4
.L_19:
        /*001c*/ 	.word	index@(_ZN7cutlass13device_kernelINS_4fmha6kernel28FmhaKernelTmaWarpSpecializedINS1_10collective30FmhaMainloopTmaWarpSpecializedINS_10bfloat16_tEffN4cute5tupleIJNS7_1CILi128EEESA_NS9_ILi512EEEEEENS8_IJiNS9_ILi1EEENS8_IJiiEEEEEESF_SF_NS4_13DefaultFusionEJNS2_6OptionILNS2_3TagE0ENS9_ILb1EEEEENSH_ILSI_2ESJ_EEEEENS4_15FmhaFwdEpilogueIS6_fNS8_IJNS9_ILi64EEESB_SA_EEEEENS2_23PersistentTileSchedulerEJSK_SL_EEEEEvNT_6ParamsE)
        /*0020*/ 	.word	0x000012b8


	//----- nvinfo : EIATTR_MIN_STACK_SIZE
	.align		4
.L_20:
        /*0024*/ 	.byte	0x04, 0x12
        /*0026*/ 	.short	(.L_22 - .L_21)
	.align		4
.L_21:
        /*0028*/ 	.word	index@(_ZN7cutlass13device_kernelINS_4fmha6kernel28FmhaKernelTmaWarpSpecializedINS1_10collective30FmhaMainloopTmaWarpSpecializedINS_10bfloat16_tEffN4cute5tupleIJNS7_1CILi128EEESA_NS9_ILi512EEEEEENS8_IJiNS9_ILi1EEENS8_IJiiEEEEEESF_SF_NS4_13DefaultFusionEJNS2_6OptionILNS2_3TagE0ENS9_ILb1EEEEENSH_ILSI_2ESJ_EEEEENS4_15FmhaFwdEpilogueIS6_fNS8_IJNS9_ILi64EEESB_SA_EEEEENS2_23PersistentTileSchedulerEJSK_SL_EEEEEvNT_6ParamsE)
        /*002c*/ 	.word	0x000012b8
.L_22:


//--------------------- .nv.compat                --------------------------
	.section	.nv.compat,"",@"SHT_CUDA_COMPAT_INFO"
	.align	4
        /*0000*/ 	.byte	0x02, 0x09, 0x01, 0x00, 0x02, 0x02, 0x04, 0x00, 0x02, 0x05, 0x05, 0x00, 0x03, 0x07, 0x01, 0x01
        /*0010*/ 	.byte	0x02, 0x03, 0x01, 0x00, 0x02, 0x06, 0x01, 0x00, 0x04, 0x0b, 0x08, 0x00, 0x00, 0x00, 0x00, 0x00
        /*0020*/ 	.byte	0x00, 0x00, 0x00, 0x00


//--------------------- .nv.info._ZN7cutlass13device_kernelINS_4fmha6kernel28FmhaKernelTmaWarpSpecializedINS1_10collective30FmhaMainloopTmaWarpSpecializedINS_10bfloat16_tEffN4cute5tupleIJNS7_1CILi128EEESA_NS9_ILi512EEEEEENS8_IJiNS9_ILi1EEENS8_IJiiEEEEEESF_SF_NS4_13DefaultFusionEJNS2_6OptionILNS2_3TagE0ENS9_ILb1EEEEENSH_ILSI_2ESJ_EEEEENS4_15FmhaFwdEpilogueIS6_fNS8_IJNS9_ILi64EEESB_SA_EEEEENS2_23PersistentTileSchedulerEJSK_SL_EEEEEvNT_6ParamsE --------------------------
	.section	.nv.info._ZN7cutlass13device_kernelINS_4fmha6kernel28FmhaKernelTmaWarpSpecializedINS1_10collective30FmhaMainloopTmaWarpSpecializedINS_10bfloat16_tEffN4cute5tupleIJNS7_1CILi128EEESA_NS9_ILi512EEEEEENS8_IJiNS9_ILi1EEENS8_IJiiEEEEEESF_SF_NS4_13DefaultFusionEJNS2_6OptionILNS2_3TagE0ENS9_ILb1EEEEENSH_ILSI_2ESJ_EEEEENS4_15FmhaFwdEpilogueIS6_fNS8_IJNS9_ILi64EEESB_SA_EEEEENS2_23PersistentTileSchedulerEJSK_SL_EEEEEvNT_6ParamsE,"",@"SHT_CUDA_INFO"
	.sectionflags	@""
	.align	4


	//----- nvinfo : EIATTR_CUDA_API_VERSION
	.align		4
        /*0000*/ 	.byte	0x04, 0x37
        /*0002*/ 	.short	(.L_24 - .L_23)
.L_23:
        /*0004*/ 	.word	0x00000082


	//----- nvinfo : EIATTR_KPARAM_INFO
	.align		4
.L_24:
        /*0008*/ 	.byte	0x04, 0x17
        /*000a*/ 	.short	(.L_26 - .L_25)
.L_25:
        /*000c*/ 	.word	0x00000000
        /*0010*/ 	.short	0x0000
        /*0012*/ 	.short	0x0070
        /*0014*/ 	.byte	0x00, 0xf0, 0x01, 0x20


	//----- nvinfo : EIATTR_SPARSE_MMA_MASK
	.align		4
.L_26:
        /*0018*/ 	.byte	0x03, 0x50
        /*001a*/ 	.short	0x0000


	//----- nvinfo : EIATTR_MAXREG_COUNT
	.align		4
        /*001c*/ 	.byte	0x03, 0x1b
        /*001e*/ 	.short	0x00a8


	//----- nvinfo : EIATTR_NUM_BARRIERS
	.align		4
        /*0020*/ 	.byte	0x02, 0x4c
        /*0022*/ 	.byte	0x02
	.zero		1


	//----- nvinfo : EIATTR_EXTERNS
	.align		4
        /*0024*/ 	.byte	0x04, 0x0f
        /*0026*/ 	.short	(.L_28 - .L_27)


	//   ....[0]....
	.align		4
.L_27:
        /*0028*/ 	.word	index@(__assertfail)


	//----- nvinfo : EIATTR_ANNOTATIONS
	.align		4
.L_28:
        /*002c*/ 	.byte	0x04, 0x55
        /*002e*/ 	.short	(.L_30 - .L_29)


	//   ....[0]....
.L_29:
        /*0030*/ 	.word	0x00000001
        /*0034*/ 	.byte	0xb0, 0x00, 0x00, 0x00, 0x01, 0x00, 0x00, 0x00, 0x90, 0x0b, 0x00, 0x00, 0x01, 0x00, 0x00, 0x00
        /* <DEDUP_REMOVED lines=2098> */
        /*8364*/ 	.byte	0x60, 0x6d, 0x02, 0x00


	//----- nvinfo : EIATTR_MERCURY_ISA_VERSION
	.align		4
.L_30:
        /*8368*/ 	.byte	0x03, 0x5f
        /*836a*/ 	.short	0x0101


	//----- nvinfo : EIATTR_INT_WARP_WIDE_INSTR_OFFSETS
	.align		4
        /*836c*/ 	.byte	0x04, 0x31
        /*836e*/ 	.short	(.L_32 - .L_31)


	//   ....[0]....
.L_31:
        /*8370*/ 	.word	0x00000780


	//   ....[1]....
        /*8374*/ 	.word	0x00000790


	//   ....[2]....
        /*8378*/ 	.word	0x000007a0


	//   ....[3]....
        /*837c*/ 	.word	0x000007b0


	//   ....[4]....
        /*8380*/ 	.word	0x00000820


	//   ....[5]....
        /*8384*/ 	.word	0x00000a00


	//   ....[6]....
        /*8388*/ 	.word	0x00000ab0


	//----- nvinfo : EIATTR_COOP_GROUP_MASK_REGIDS
	.align		4
.L_32:
        /*838c*/ 	.byte	0x04, 0x29
        /*838e*/ 	.short	(.L_34 - .L_33)


	//   ....[0]....
.L_33:
        /*8390*/ 	.word	0xffffffff


	//   ....[1]....
        /*8394*/ 	.word	0xffffffff


	//   ....[2]....
        /*8398*/ 	.word	0xffffffff


	//   ....[3]....
        /*839c*/ 	.word	0xffffffff


	//   ....[4]....
        /*83a0*/ 	.word	0xffffffff


	//   ....[5]....
        /*83a4*/ 	.word	0xffffffff


	//   ....[6]....
        /*83a8*/ 	.word	0xffffffff


	//   ....[7]....
        /*83ac*/ 	.word	0xffffffff


	//   ....[8]....
        /*83b0*/ 	.word	0xffffffff


	//   ....[9]....
        /*83b4*/ 	.word	0xffffffff


	//   ....[10]....
        /*83b8*/ 	.word	0xffffffff


	//   ....[11]....
        /*83bc*/ 	.word	0xffffffff


	//   ....[12]....
        /*83c0*/ 	.word	0xffffffff


	//   ....[13]....
        /*83c4*/ 	.word	0xffffffff


	//   ....[14]....
        /*83c8*/ 	.word	0xffffffff


	//   ....[15]....
        /*83cc*/ 	.word	0xffffffff


	//   ....[16]....
        /*83d0*/ 	.word	0xffffffff


	//   ....[17]....
        /*83d4*/ 	.word	0xffffffff


	//----- nvinfo : EIATTR_COOP_GROUP_INSTR_OFFSETS
	.align		4
.L_34:
        /*83d8*/ 	.byte	0x04, 0x28
        /*83da*/ 	.short	(.L_36 - .L_35)


	//   ....[0]....
.L_35:
        /*83dc*/ 	.word	0x00000070


	//   ....[1]....
        /*83e0*/ 	.word	0x000000c0


	//   ....[2]....
        /*83e4*/ 	.word	0x000001f0


	//   ....[3]....
        /*83e8*/ 	.word	0x00000400


	//   ....[4]....
        /*83ec*/ 	.word	0x000005c0


	//   ....[5]....
        /*83f0*/ 	.word	0x00000720


	//   ....[6]....
        /*83f4*/ 	.word	0x00002d20


	//   ....[7]....
        /*83f8*/ 	.word	0x00002d30


	//   ....[8]....
        /*83fc*/ 	.word	0x00002d60


	//   ....[9]....
        /*8400*/ 	.word	0x00002d70


	//   ....[10]....
        /*8404*/ 	.word	0x0000f700


	//   ....[11]....
        /*8408*/ 	.word	0x0000f760


	//   ....[12]....
        /*840c*/ 	.word	0x00010ce0


	//   ....[13]....
        /*8410*/ 	.word	0x00010f20


	//   ....[14]....
        /*8414*/ 	.word	0x0001e680


	//   ....[15]....
        /*8418*/ 	.word	0x0001e6c0


	//   ....[16]....
        /*841c*/ 	.word	0x0001e700


	//   ....[17]....
        /*8420*/ 	.word	0x0001e710


	//----- nvinfo : EIATTR_REG_RECONFIG
	.align		4
.L_36:
        /*8424*/ 	.byte	0x01, 0x54
	.zero		2


	//----- nvinfo : EIATTR_SYSCALL_OFFSETS
	.align		4
        /*8428*/ 	.byte	0x04, 0x46
        /*842a*/ 	.short	(.L_38 - .L_37)


	//   ....[0]....
.L_37:
        /*842c*/ 	.word	0x00020ea0


	//   ....[1]....
        /*8430*/ 	.word	0x00021020


	//----- nvinfo : EIATTR_MBARRIER_INSTR_OFFSETS
	.align		4
.L_38:
        /*8434*/ 	.byte	0x04, 0x39
        /*8436*/ 	.short	(.L_40 - .L_39)


	//   ....[0]....
.L_39:
        /*8438*/ 	.word	0x000003b0
        /*843c*/ 	.word	0x000000ff
        /*8440*/ 	.word	0x000c4450
        /*8444*/ 	.short	0x0100
        /*8446*/ 	.byte	0x08
	.zero		1


	//   ....[1]....
        /*8448*/ 	.word	0x000003c0
        /*844c*/ 	.word	0x000000ff
        /*8450*/ 	.word	0x000c4460
        /*8454*/ 	.short	0x0100
        /*8456*/ 	.byte	0x08
	.zero		1


	//   ....[2]....
        /*8458*/ 	.word	0x000003d0
        /*845c*/ 	.word	0x000000ff
        /*8460*/ 	.word	0x000c4458
        /*8464*/ 	.short	0x0100
        /*8466*/ 	.byte	0x08
	.zero		1


	//   ....[3]....
        /*8468*/ 	.word	0x000003e0
        /*846c*/ 	.word	0x000000ff
        /*8470*/ 	.word	0x000c4468
        /*8474*/ 	.short	0x0100
        /*8476*/ 	.byte	0x08
	.zero		1


	//   ....[4]....
        /*8478*/ 	.word	0x00000510
        /*847c*/ 	.word	0x000000ff
        /*8480*/ 	.word	0x000c4400
        /*8484*/ 	.short	0x0100
        /*8486*/ 	.byte	0x08
	.zero		1


	//   ....[5]....
        /*8488*/ 	.word	0x00000520
        /*848c*/ 	.word	0x000000ff
        /*8490*/ 	.word	0x000c4428
        /*8494*/ 	.short	0x0100
        /*8496*/ 	.byte	0x08
	.zero		1


	//   ....[6]....
        /*8498*/ 	.word	0x00000530
        /*849c*/ 	.word	0x000000ff
        /*84a0*/ 	.word	0x000c4408
        /*84a4*/ 	.short	0x0100
        /*84a6*/ 	.byte	0x08
	.zero		1


	//   ....[7]....
        /*84a8*/ 	.word	0x00000540
        /*84ac*/ 	.word	0x000000ff
        /*84b0*/ 	.word	0x000c4430
        /*84b4*/ 	.short	0x0100
        /*84b6*/ 	.byte	0x08
	.zero		1


	//   ....[8]....
        /*84b8*/ 	.word	0x00000550
        /*84bc*/ 	.word	0x000000ff
        /*84c0*/ 	.word	0x000c4410
        /*84c4*/ 	.short	0x0100
        /*84c6*/ 	.byte	0x08
	.zero		1


	//   ....[9]....
        /*84c8*/ 	.word	0x00000560
        /*84cc*/ 	.word	0x000000ff
        /*84d0*/ 	.word	0x000c4438
        /*84d4*/ 	.short	0x0100
        /*84d6*/ 	.byte	0x08
	.zero		1


	//   ....[10]....
        /*84d8*/ 	.word	0x00000570
        /*84dc*/ 	.word	0x000000ff
        /*84e0*/ 	.word	0x000c4418
        /*84e4*/ 	.short	0x0100
        /*84e6*/ 	.byte	0x08
	.zero		1


	//   ....[11]....
        /*84e8*/ 	.word	0x00000580
        /*84ec*/ 	.word	0x000000ff
        /*84f0*/ 	.word	0x000c4440
        /*84f4*/ 	.short	0x0100
        /*84f6*/ 	.byte	0x08
	.zero		1


	//   ....[12]....
        /*84f8*/ 	.word	0x00000590
        /*84fc*/ 	.word	0x000000ff
        /*8500*/ 	.word	0x000c4420
        /*8504*/ 	.short	0x0100
        /*8506*/ 	.byte	0x08
	.zero		1


	//   ....[13]....
        /*8508*/ 	.word	0x000005a0
        /*850c*/ 	.word	0x000000ff
        /*8510*/ 	.word	0x000c4448
        /*8514*/ 	.short	0x0100
        /*8516*/ 	.byte	0x08
	.zero		1


	//   ....[14]....
        /*8518*/ 	.word	0x000006d0
        /*851c*/ 	.word	0x000000ff
        /*8520*/ 	.word	0x000c4470
        /*8524*/ 	.short	0x0100
        /*8526*/ 	.byte	0x08
	.zero		1


	//   ....[15]....
        /*8528*/ 	.word	0x000006e0
        /*852c*/ 	.word	0x000000ff
        /*8530*/ 	.word	0x000c4480
        /*8534*/ 	.short	0x0100
        /*8536*/ 	.byte	0x08
	.zero		1


	//   ....[16]....
        /*8538*/ 	.word	0x000006f0
        /*853c*/ 	.word	0x000000ff
        /*8540*/ 	.word	0x000c4478
        /*8544*/ 	.short	0x0100
        /*8546*/ 	.byte	0x08
	.zero		1


	//   ....[17]....
        /*8548*/ 	.word	0x00000700
        /*854c*/ 	.word	0x000000ff
        /*8550*/ 	.word	0x000c4488
        /*8554*/ 	.short	0x0100
        /*8556*/ 	.byte	0x08
	.zero		1


	//   ....[18]....
        /*8558*/ 	.word	0x00000840
        /*855c*/ 	.word	0x000000ff
        /*8560*/ 	.word	0x000c4490
        /*8564*/ 	.short	0x0100
        /*8566*/ 	.byte	0x06
	.zero		1


	//   ....[19]....
        /*8568*/ 	.word	0x00000850
        /*856c*/ 	.word	0x000000ff
        /*8570*/ 	.word	0x000c4498
        /*8574*/ 	.short	0x0100
        /*8576*/ 	.byte	0x06
	.zero		1


	//   ....[20]....
        /*8578*/ 	.word	0x00000860
        /*857c*/ 	.word	0x000000ff
        /*8580*/ 	.word	0x000c44a0
        /*8584*/ 	.short	0x0100
        /*8586*/ 	.byte	0x06
	.zero		1


	//   ....[21]....
        /*8588*/ 	.word	0x00000870
        /*858c*/ 	.word	0x000000ff
        /*8590*/ 	.word	0x000c44a8
        /*8594*/ 	.short	0x0100
        /*8596*/ 	.byte	0x06
	.zero		1


	//   ....[22]....
        /*8598*/ 	.word	0x00000970
        /*859c*/ 	.word	0x000000ff
        /*85a0*/ 	.word	0x000c44c0
        /*85a4*/ 	.short	0x0100
        /*85a6*/ 	.byte	0x08
	.zero		1


	//   ....[23]....
        /*85a8*/ 	.word	0x00000980
        /*85ac*/ 	.word	0x000000ff
        /*85b0*/ 	.word	0x000c44e0
        /*85b4*/ 	.short	0x0100
        /*85b6*/ 	.byte	0x08
	.zero		1


	//   ....[24]....
        /*85b8*/ 	.word	0x00000990
        /*85bc*/ 	.word	0x000000ff
        /*85c0*/ 	.word	0x000c44c8
        /*85c4*/ 	.short	0x0100
        /*85c6*/ 	.byte	0x08
	.zero		1


	//   ....[25]....
        /*85c8*/ 	.word	0x000009a0
        /*85cc*/ 	.word	0x000000ff
        /*85d0*/ 	.word	0x000c44e8
        /*85d4*/ 	.short	0x0100
        /*85d6*/ 	.byte	0x08
	.zero		1


	//   ....[26]....
        /*85d8*/ 	.word	0x000009b0
        /*85dc*/ 	.word	0x000000ff
        /*85e0*/ 	.word	0x000c44d0
        /*85e4*/ 	.short	0x0100
        /*85e6*/ 	.byte	0x08
	.zero		1


	//   ....[27]....
        /*85e8*/ 	.word	0x000009c0
        /*85ec*/ 	.word	0x000000ff
        /*85f0*/ 	.word	0x000c44f0
        /*85f4*/ 	.short	0x0100
        /*85f6*/ 	.byte	0x08
	.zero		1


	//   ....[28]....
        /*85f8*/ 	.word	0x000009d0
        /*85fc*/ 	.word	0x000000ff
        /*8600*/ 	.word	0x000c44d8
        /*8604*/ 	.short	0x0100
        /*8606*/ 	.byte	0x08
	.zero		1


	//   ....[29]....
        /*8608*/ 	.word	0x000009e0
        /*860c*/ 	.word	0x000000ff
        /*8610*/ 	.word	0x000c44f8
        /*8614*/ 	.short	0x0100
        /*8616*/ 	.byte	0x08
	.zero		1


	//   ....[30]....
        /*8618*/ 	.word	0x00000ae0
        /*861c*/ 	.word	0x000000ff
        /*8620*/ 	.word	0x000c44b0
        /*8624*/ 	.short	0x0100
        /*8626*/ 	.byte	0x06
	.zero		1


	//   ....[31]....
        /*8628*/ 	.word	0x00001270
        /*862c*/ 	.word	0x000000ff
        /*8630*/ 	.word	0x000c4450
        /*8634*/ 	.short	0x010a
        /*8636*/ 	.byte	0x06
	.zero		1


	//   ....[32]....
        /*8638*/ 	.word	0x00001320
        /*863c*/ 	.word	0x000000ff
        /*8640*/ 	.word	0x000c4400
        /*8644*/ 	.short	0x010a
        /*8646*/ 	.byte	0x20
	.zero		1


	//   ....[33]....
        /*8648*/ 	.word	0x00001350
        /*864c*/ 	.word	0x000000ff
        /*8650*/ 	.word	0xfffffff8
        /*8654*/ 	.short	0x010a
        /*8656*/ 	.byte	0x05
	.zero		1


	//   ....[34]....
        /*8658*/ 	.word	0x00002940
        /*865c*/ 	.word	0x00000000
        /*8660*/ 	.word	0x00000000
        /*8664*/ 	.short	0x0101
        /*8666*/ 	.byte	0x0a
	.zero		1


	//   ....[35]....
        /*8668*/ 	.word	0x00004830
        /*866c*/ 	.word	0x000000ff
        /*8670*/ 	.word	0x000c4400
        /*8674*/ 	.short	0x010a
        /*8676*/ 	.byte	0x06
	.zero		1


	//   ....[36]....
        /*8678*/ 	.word	0x0000e160
        /*867c*/ 	.word	0x000000ff
        /*8680*/ 	.word	0x00000000
        /*8684*/ 	.short	0x0101
        /*8686*/ 	.byte	0x07
	.zero		1


	//   ....[37]....
        /*8688*/ 	.word	0x0000e2f0
        /*868c*/ 	.word	0x000000ff
        /*8690*/ 	.word	0x000c4400
        /*8694*/ 	.short	0x010a
        /*8696*/ 	.byte	0x08
	.zero		1


	//   ....[38]....
        /*8698*/ 	.word	0x00013210
        /*869c*/ 	.word	0x000000ff
        /*86a0*/ 	.word	0x000c4400
        /*86a4*/ 	.short	0x010a
        /*86a6*/ 	.byte	0x09
	.zero		1


	//   ....[39]....
        /*86a8*/ 	.word	0x00013f20
        /*86ac*/ 	.word	0x000000ff
        /*86b0*/ 	.word	0x000c4400
        /*86b4*/ 	.short	0x010a
        /*86b6*/ 	.byte	0x09
	.zero		1


	//   ....[40]....
        /*86b8*/ 	.word	0x0001e370
        /*86bc*/ 	.word	0x000000ff
        /*86c0*/ 	.word	0x00000000
        /*86c4*/ 	.short	0x0101
        /*86c6*/ 	.byte	0x09
	.zero		1


	//   ....[41]....
        /*86c8*/ 	.word	0x0001e420
        /*86cc*/ 	.word	0x000000ff
        /*86d0*/ 	.word	0x00000000
        /*86d4*/ 	.short	0x0101
        /*86d6*/ 	.byte	0x0a
	.zero		1


	//   ....[42]....
        /*86d8*/ 	.word	0x0001e5d0
        /*86dc*/ 	.word	0x000000ff
        /*86e0*/ 	.word	0x00000000
        /*86e4*/ 	.short	0x0101
        /*86e6*/ 	.byte	0x05
	.zero		1


	//   ....[43]....
        /*86e8*/ 	.word	0x0001e650
        /*86ec*/ 	.word	0x000000ff
        /*86f0*/ 	.word	0x00000000
        /*86f4*/ 	.short	0x0101
        /*86f6*/ 	.byte	0x04
	.zero		1


	//   ....[44]....
        /*86f8*/ 	.word	0x00020aa0
        /*86fc*/ 	.word	0x000000ff
        /*8700*/ 	.word	0x000c4498
        /*8704*/ 	.short	0x010a
        /*8706*/ 	.byte	0x04
	.zero		1


	//   ....[45]....
        /*8708*/ 	.word	0x00024780
        /*870c*/ 	.word	0x00000000
        /*8710*/ 	.word	0x000c4490
        /*8714*/ 	.short	0x0101
        /*8716*/ 	.byte	0x05
	.zero		1


	//   ....[46]....
        /*8718*/ 	.word	0x00024bc0
        /*871c*/ 	.word	0x00000007
        /*8720*/ 	.word	0x000c4460
        /*8724*/ 	.short	0x010a
        /*8726*/ 	.byte	0x3f
	.zero		1


	//   ....[47]....
        /*8728*/ 	.word	0x00025080
        /*872c*/ 	.word	0x00000007
        /*8730*/ 	.word	0x000c44b0
        /*8734*/ 	.short	0x0101
        /*8736*/ 	.byte	0x3f
	.zero		1


	//   ....[48]....
        /*8738*/ 	.word	0x00025090
        /*873c*/ 	.word	0x00000007
        /*8740*/ 	.word	0x000c44b0
        /*8744*/ 	.short	0x010a
        /*8746*/ 	.byte	0x3f
	.zero		1


	//   ....[49]....
        /*8748*/ 	.word	0x00025130
        /*874c*/ 	.word	0x00000004
        /*8750*/ 	.word	0x000c4460
        /*8754*/ 	.short	0x010a
        /*8756*/ 	.byte	0x3f
	.zero		1


	//   ....[50]....
        /*8758*/ 	.word	0x00025930
        /*875c*/ 	.word	0x00000008
        /*8760*/ 	.word	0x000c4428
        /*8764*/ 	.short	0x010a
        /*8766*/ 	.byte	0x3f
	.zero		1


	//   ....[51]....
        /*8768*/ 	.word	0x00025dd0
        /*876c*/ 	.word	0x00000004
        /*8770*/ 	.word	0x000c44b0
        /*8774*/ 	.short	0x0101
        /*8776*/ 	.byte	0x3f
	.zero		1


	//   ....[52]....
        /*8778*/ 	.word	0x00025de0
        /*877c*/ 	.word	0x00000004
        /*8780*/ 	.word	0x000c44b0
        /*8784*/ 	.short	0x010a
        /*8786*/ 	.byte	0x3f
	.zero		1


	//   ....[53]....
        /*8788*/ 	.word	0x00025e90
        /*878c*/ 	.word	0x00000007
        /*8790*/ 	.word	0x000c4428
        /*8794*/ 	.short	0x010a
        /*8796*/ 	.byte	0x3f
	.zero		1


	//   ....[54]....
        /*8798*/ 	.word	0x000263c0
        /*879c*/ 	.word	0x00000007
        /*87a0*/ 	.word	0x000c4428
        /*87a4*/ 	.short	0x010a
        /*87a6*/ 	.byte	0x3f
	.zero		1


	//   ....[55]....
        /*87a8*/ 	.word	0x00026880
        /*87ac*/ 	.word	0x00000007
        /*87b0*/ 	.word	0x000c4428
        /*87b4*/ 	.short	0x010a
        /*87b6*/ 	.byte	0x3f
	.zero		1


	//   ....[56]....
        /*87b8*/ 	.word	0x00026db0
        /*87bc*/ 	.word	0x00000003
        /*87c0*/ 	.word	0x000c4450
        /*87c4*/ 	.short	0x010a
        /*87c6*/ 	.byte	0x3f
	.zero		1


	//   ....[57]....
        /*87c8*/ 	.word	0x00026e10
        /*87cc*/ 	.word	0x00000003
        /*87d0*/ 	.word	0x000c4400
        /*87d4*/ 	.short	0x010a
        /*87d6*/ 	.byte	0x3f
	.zero		1


	//   ....[58]....
        /*87d8*/ 	.word	0x00026e70
        /*87dc*/ 	.word	0x00000003
        /*87e0*/ 	.word	0xfffffff8
        /*87e4*/ 	.short	0x010a
        /*87e6*/ 	.byte	0x3f
	.zero		1


	//   ....[59]....
        /*87e8*/ 	.word	0x00026ed0
        /*87ec*/ 	.word	0x00000003
        /*87f0*/ 	.word	0x000c4400
        /*87f4*/ 	.short	0x010a
        /*87f6*/ 	.byte	0x3f
	.zero		1


	//   ....[60]....
        /*87f8*/ 	.word	0x00026f30
        /*87fc*/ 	.word	0x00000003
        /*8800*/ 	.word	0x000c4400
        /*8804*/ 	.short	0x010a
        /*8806*/ 	.byte	0x3f
	.zero		1


	//   ....[61]....
        /*8808*/ 	.word	0x00026f90
        /*880c*/ 	.word	0x00000000
        /*8810*/ 	.word	0x000c4400
        /*8814*/ 	.short	0x010a
        /*8816*/ 	.byte	0x3f
	.zero		1


	//   ....[62]....
        /*8818*/ 	.word	0x00026ff0
        /*881c*/ 	.word	0x00000003
        /*8820*/ 	.word	0x000c4498
        /*8824*/ 	.short	0x010a
        /*8826*/ 	.byte	0x3f
	.zero		1


	//   ....[63]....
        /*8828*/ 	.word	0x000270c0
        /*882c*/ 	.word	0x00000007
        /*8830*/ 	.word	0x000c4460
        /*8834*/ 	.short	0x010a
        /*8836*/ 	.byte	0x3f
	.zero		1


	//   ....[64]....
        /*8838*/ 	.word	0x00027110
        /*883c*/ 	.word	0x00000007
        /*8840*/ 	.word	0x000c44b0
        /*8844*/ 	.short	0x010a
        /*8846*/ 	.byte	0x3f
	.zero		1


	//   ....[65]....
        /*8848*/ 	.word	0x00027160
        /*884c*/ 	.word	0x00000004
        /*8850*/ 	.word	0x000c4460
        /*8854*/ 	.short	0x010a
        /*8856*/ 	.byte	0x3f
	.zero		1


	//   ....[66]....
        /*8858*/ 	.word	0x00027230
        /*885c*/ 	.word	0x00000008
        /*8860*/ 	.word	0x000c4428
        /*8864*/ 	.short	0x010a
        /*8866*/ 	.byte	0x3f
	.zero		1


	//   ....[67]....
        /*8868*/ 	.word	0x00027280
        /*886c*/ 	.word	0x00000004
        /*8870*/ 	.word	0x000c44b0
        /*8874*/ 	.short	0x010a
        /*8876*/ 	.byte	0x3f
	.zero		1


	//   ....[68]....
        /*8878*/ 	.word	0x000272d0
        /*887c*/ 	.word	0x00000007
        /*8880*/ 	.word	0x000c4428
        /*8884*/ 	.short	0x010a
        /*8886*/ 	.byte	0x3f
	.zero		1


	//   ....[69]....
        /*8888*/ 	.word	0x00027320
        /*888c*/ 	.word	0x00000007
        /*8890*/ 	.word	0x000c4428
        /*8894*/ 	.short	0x010a
        /*8896*/ 	.byte	0x3f
	.zero		1


	//   ....[70]....
        /*8898*/ 	.word	0x00027370
        /*889c*/ 	.word	0x00000007
        /*88a0*/ 	.word	0x000c4428
        /*88a4*/ 	.short	0x010a
        /*88a6*/ 	.byte	0x3f
	.zero		1


	//----- nvinfo : EIATTR_NUM_MBARRIERS
	.align		4
.L_40:
        /*88a8*/ 	.byte	0x03, 0x38
        /*88aa*/ 	.short	0x001f


	//----- nvinfo : EIATTR_EXIT_INSTR_OFFSETS
	.align		4
        /*88ac*/ 	.byte	0x04, 0x1c
        /*88ae*/ 	.short	(.L_42 - .L_41)


	//   ....[0]....
.L_41:
        /*88b0*/ 	.word	0x00000b40


	//   ....[1]....
        /*88b4*/ 	.word	0x00000bc0


	//   ....[2]....
        /*88b8*/ 	.word	0x00024800


	//   ....[3]....
        /*88bc*/ 	.word	0x00024860


	//   ....[4]....
        /*88c0*/ 	.word	0x000248a0


	//   ....[5]....
        /*88c4*/ 	.word	0x00025600


	//   ....[6]....
        /*88c8*/ 	.word	0x00025640


	//   ....[7]....
        /*88cc*/ 	.word	0x00026d90


	//----- nvinfo : EIATTR_MAX_THREADS
	.align		4
.L_42:
        /*88d0*/ 	.byte	0x04, 0x05
        /*88d2*/ 	.short	(.L_44 - .L_43)
.L_43:
        /*88d4*/ 	.word	0x00000180
        /*88d8*/ 	.word	0x00000001
        /*88dc*/ 	.word	0x00000001


	//----- nvinfo : EIATTR_CRS_STACK_SIZE
	.align		4
.L_44:
        /*88e0*/ 	.byte	0x04, 0x1e
        /*88e2*/ 	.short	(.L_46 - .L_45)
.L_45:
        /*88e4*/ 	.word	0x00000000


	//----- nvinfo : EIATTR_CBANK_PARAM_SIZE
	.align		4
.L_46:
        /*88e8*/ 	.byte	0x03, 0x19
        /*88ea*/ 	.short	0x0870


	//----- nvinfo : EIATTR_PARAM_CBANK
	.align		4
        /*88ec*/ 	.byte	0x04, 0x0a
        /*88ee*/ 	.short	(.L_48 - .L_47)
	.align		4
.L_47:
        /*88f0*/ 	.word	index@(.nv.constant0._ZN7cutlass13device_kernelINS_4fmha6kernel28FmhaKernelTmaWarpSpecializedINS1_10collective30FmhaMainloopTmaWarpSpecializedINS_10bfloat16_tEffN4cute5tupleIJNS7_1CILi128EEESA_NS9_ILi512EEEEEENS8_IJiNS9_ILi1EEENS8_IJiiEEEEEESF_SF_NS4_13DefaultFusionEJNS2_6OptionILNS2_3TagE0ENS9_ILb1EEEEENSH_ILSI_2ESJ_EEEEENS4_15FmhaFwdEpilogueIS6_fNS8_IJNS9_ILi64EEESB_SA_EEEEENS2_23PersistentTileSchedulerEJSK_SL_EEEEEvNT_6ParamsE)
        /*88f4*/ 	.short	0x0210
        /*88f6*/ 	.short	0x0870


	//----- nvinfo : EIATTR_SW_WAR
	.align		4
.L_48:
        /*88f8*/ 	.byte	0x04, 0x36
        /*88fa*/ 	.short	(.L_50 - .L_49)
.L_49:
        /*88fc*/ 	.word	0x00000008
.L_50:


//--------------------- .nv.callgraph             --------------------------
	.section	.nv.callgraph,"",@"SHT_CUDA_CALLGRAPH"
	.align	4
	.sectionentsize	8
	.align		4
        /*0000*/ 	.word	0x00000000
	.align		4
        /*0004*/ 	.word	0xffffffff
	.align		4
        /*0008*/ 	.word	index@(_ZN7cutlass13device_kernelINS_4fmha6kernel28FmhaKernelTmaWarpSpecializedINS1_10collective30FmhaMainloopTmaWarpSpecializedINS_10bfloat16_tEffN4cute5tupleIJNS7_1CILi128EEESA_NS9_ILi512EEEEEENS8_IJiNS9_ILi1EEENS8_IJiiEEEEEESF_SF_NS4_13DefaultFusionEJNS2_6OptionILNS2_3TagE0ENS9_ILb1EEEEENSH_ILSI_2ESJ_EEEEENS4_15FmhaFwdEpilogueIS6_fNS8_IJNS9_ILi64EEESB_SA_EEEEENS2_23PersistentTileSchedulerEJSK_SL_EEEEEvNT_6ParamsE)
	.align		4
        /*000c*/ 	.word	index@(__assertfail)
	.align		4
        /*0010*/ 	.word	0x00000000
	.align		4
        /*0014*/ 	.word	0xfffffffe
	.align		4
        /*0018*/ 	.word	0x00000000
	.align		4
        /*001c*/ 	.word	0xfffffffd
	.align		4
        /*0020*/ 	.word	0x00000000
	.align		4
        /*0024*/ 	.word	0xfffffffc


//--------------------- .nv.constant4             --------------------------
	.section	.nv.constant4,"a",@progbits
	.align	8
	.align		8
.nv.constant4:
        /*0000*/ 	.dword	__assertfail
	.align		8
        /*0008*/ 	.dword	__unnamed_1
	.align		8
        /*0010*/ 	.dword	__unnamed_2
	.align		8
        /*0018*/ 	.dword	_ZN39_INTERNAL_42071168_4_k_cu_87e3355a_31574cuda3std3__45__cpo5beginE
	.align		8
        /*0020*/ 	.dword	_ZN39_INTERNAL_42071168_4_k_cu_87e3355a_31574cuda3std3__45__cpo3endE
	.align		8
        /*0028*/ 	.dword	_ZN39_INTERNAL_42071168_4_k_cu_87e3355a_31574cuda3std3__45__cpo6cbeginE
	.align		8
        /*0030*/ 	.dword	_ZN39_INTERNAL_42071168_4_k_cu_87e3355a_31574cuda3std3__45__cpo4cendE
	.align		8
        /*0038*/ 	.dword	_ZN39_INTERNAL_42071168_4_k_cu_87e3355a_31574cuda3std3__441_GLOBAL__N__42071168_4_k_cu_87e3355a_31576ignoreE
	.align		8
        /*0040*/ 	.dword	_ZN39_INTERNAL_42071168_4_k_cu_87e3355a_31574cuda3std3__419piecewise_constructE
	.align		8
        /*0048*/ 	.dword	_ZN39_INTERNAL_42071168_4_k_cu_87e3355a_31574cuda3std3__48in_placeE
	.align		8
        /*0050*/ 	.dword	_ZN39_INTERNAL_42071168_4_k_cu_87e3355a_31574cuda3std6ranges3__45__cpo4swapE
	.align		8
        /*0058*/ 	.dword	_ZN39_INTERNAL_42071168_4_k_cu_87e3355a_31574cuda3std6ranges3__45__cpo9iter_moveE
	.align		8
        /*0060*/ 	.dword	_ZN39_INTERNAL_42071168_4_k_cu_87e3355a_31574cute7productE
	.align		8
        /*0068*/ 	.dword	_ZN39_INTERNAL_42071168_4_k_cu_87e3355a_31574cute1_E
	.align		8
        /*0070*/ 	.dword	$str$24
	.align		8
        /*0078*/ 	.dword	$str$25


//--------------------- .text._ZN7cutlass13device_kernelINS_4fmha6kernel28FmhaKernelTmaWarpSpecializedINS1_10collective30FmhaMainloopTmaWarpSpecializedINS_10bfloat16_tEffN4cute5tupleIJNS7_1CILi128EEESA_NS9_ILi512EEEEEENS8_IJiNS9_ILi1EEENS8_IJiiEEEEEESF_SF_NS4_13DefaultFusionEJNS2_6OptionILNS2_3TagE0ENS9_ILb1EEEEENSH_ILSI_2ESJ_EEEEENS4_15FmhaFwdEpilogueIS6_fNS8_IJNS9_ILi64EEESB_SA_EEEEENS2_23PersistentTileSchedulerEJSK_SL_EEEEEvNT_6ParamsE --------------------------
	.section	.text._ZN7cutlass13device_kernelINS_4fmha6kernel28FmhaKernelTmaWarpSpecializedINS1_10collective30FmhaMainloopTmaWarpSpecializedINS_10bfloat16_tEffN4cute5tupleIJNS7_1CILi128EEESA_NS9_ILi512EEEEEENS8_IJiNS9_ILi1EEENS8_IJiiEEEEEESF_SF_NS4_13DefaultFusionEJNS2_6OptionILNS2_3TagE0ENS9_ILb1EEEEENSH_ILSI_2ESJ_EEEEENS4_15FmhaFwdEpilogueIS6_fNS8_IJNS9_ILi64EEESB_SA_EEEEENS2_23PersistentTileSchedulerEJSK_SL_EEEEEvNT_6ParamsE,"ax",@progbits
	.align	128
.text._ZN7cutlass13device_kernelINS_4fmha6kernel28FmhaKernelTmaWarpSpecializedINS1_10collective30FmhaMainloopTmaWarpSpecializedINS_10bfloat16_tEffN4cute5tupleIJNS7_1CILi128EEESA_NS9_ILi512EEEEEENS8_IJiNS9_ILi1EEENS8_IJiiEEEEEESF_SF_NS4_13DefaultFusionEJNS2_6OptionILNS2_3TagE0ENS9_ILb1EEEEENSH_ILSI_2ESJ_EEEEENS4_15FmhaFwdEpilogueIS6_fNS8_IJNS9_ILi64EEESB_SA_EEEEENS2_23PersistentTileSchedulerEJSK_SL_EEEEEvNT_6ParamsE:
        .type           _ZN7cutlass13device_kernelINS_4fmha6kernel28FmhaKernelTmaWarpSpecializedINS1_10collective30FmhaMainloopTmaWarpSpecializedINS_10bfloat16_tEffN4cute5tupleIJNS7_1CILi128EEESA_NS9_ILi512EEEEEENS8_IJiNS9_ILi1EEENS8_IJiiEEEEEESF_SF_NS4_13DefaultFusionEJNS2_6OptionILNS2_3TagE0ENS9_ILb1EEEEENSH_ILSI_2ESJ_EEEEENS4_15FmhaFwdEpilogueIS6_fNS8_IJNS9_ILi64EEESB_SA_EEEEENS2_23PersistentTileSchedulerEJSK_SL_EEEEEvNT_6ParamsE,@function
        .size           _ZN7cutlass13device_kernelINS_4fmha6kernel28FmhaKernelTmaWarpSpecializedINS1_10collective30FmhaMainloopTmaWarpSpecializedINS_10bfloat16_tEffN4cute5tupleIJNS7_1CILi128EEESA_NS9_ILi512EEEEEENS8_IJiNS9_ILi1EEENS8_IJiiEEEEEESF_SF_NS4_13DefaultFusionEJNS2_6OptionILNS2_3TagE0ENS9_ILb1EEEEENSH_ILSI_2ESJ_EEEEENS4_15FmhaFwdEpilogueIS6_fNS8_IJNS9_ILi64EEESB_SA_EEEEENS2_23PersistentTileSchedulerEJSK_SL_EEEEEvNT_6ParamsE,(.L_x_160 - _ZN7cutlass13device_kernelINS_4fmha6kernel28FmhaKernelTmaWarpSpecializedINS1_10collective30FmhaMainloopTmaWarpSpecializedINS_10bfloat16_tEffN4cute5tupleIJNS7_1CILi128EEESA_NS9_ILi512EEEEEENS8_IJiNS9_ILi1EEENS8_IJiiEEEEEESF_SF_NS4_13DefaultFusionEJNS2_6OptionILNS2_3TagE0ENS9_ILb1EEEEENSH_ILSI_2ESJ_EEEEENS4_15FmhaFwdEpilogueIS6_fNS8_IJNS9_ILi64EEESB_SA_EEEEENS2_23PersistentTileSchedulerEJSK_SL_EEEEEvNT_6ParamsE)
        .other          _ZN7cutlass13device_kernelINS_4fmha6kernel28FmhaKernelTmaWarpSpecializedINS1_10collective30FmhaMainloopTmaWarpSpecializedINS_10bfloat16_tEffN4cute5tupleIJNS7_1CILi128EEESA_NS9_ILi512EEEEEENS8_IJiNS9_ILi1EEENS8_IJiiEEEEEESF_SF_NS4_13DefaultFusionEJNS2_6OptionILNS2_3TagE0ENS9_ILb1EEEEENSH_ILSI_2ESJ_EEEEENS4_15FmhaFwdEpilogueIS6_fNS8_IJNS9_ILi64EEESB_SA_EEEEENS2_23PersistentTileSchedulerEJSK_SL_EEEEEvNT_6ParamsE,@"STO_CUDA_ENTRY STV_DEFAULT"
_ZN7cutlass13device_kernelINS_4fmha6kernel28FmhaKernelTmaWarpSpecializedINS1_10collective30FmhaMainloopTmaWarpSpecializedINS_10bfloat16_tEffN4cute5tupleIJNS7_1CILi128EEESA_NS9_ILi512EEEEEENS8_IJiNS9_ILi1EEENS8_IJiiEEEEEESF_SF_NS4_13DefaultFusionEJNS2_6OptionILNS2_3TagE0ENS9_ILb1EEEEENSH_ILSI_2ESJ_EEEEENS4_15FmhaFwdEpilogueIS6_fNS8_IJNS9_ILi64EEESB_SA_EEEEENS2_23PersistentTileSchedulerEJSK_SL_EEEEEvNT_6ParamsE:
[----:B------:R-:W1:Y:S02]  /*0000*/  LDC R1, c[0x0][0x28] ;  /* 0x00000a00ff017b82 */ /* 0x000e640000000800 */
[----:B-1----:R-:W-:Y:S01]  /*0010*/  IADD3 R1, R1, -0x12b8, RZ ;  /* 0xffffed4801017810 */ /* 0x002fe20007ffe0ff */
[----:B------:R-:W1:Y:S05]  /*0020*/  S2R R3, SR_TID.X ;  /* 0x0000000000037919 */ /* 0x000e6a0000002100 */
[----:B------:R-:W2:Y:S01]  /*0030*/  S2UR UR6, SR_CTAID.X ;  /* 0x00000000000679c3 */ /* 0x000ea20000002500 */
[----:B------:R-:W-:Y:S01]  /*0040*/  ELECT P1, URZ, PT ;  /* 0x00000000003f782f */ /* 0x000fe20003820000 */
[----:B------:R-:W-:Y:S01]  /*0050*/  BSSY B0, `(.L_x_0) ;  /* 0x0000019000007945 */ /* 0x000fe20003800000 */
[----:B-1----:R-:W-:-:S05]  /*0060*/  SHF.R.U32.HI R0, RZ, 0x5, R3 ;  /* 0x00000005ff007819 */ /* 0x002fca0000011603 */
[----:B------:R-:W1:Y:S02]  /*0070*/  SHFL.IDX PT, R2, R0, RZ, 0x1f ;  /* 0x00001fff00027589 */ /* 0x000e6400000e0000 */
[----:B-1----:R-:W-:Y:S02]  /*0080*/  R2UR UR4, R2 ;  /* 0x00000000020472ca */ /* 0x002fe400000e0000 */
[----:B------:R-:W-:Y:S01]  /*0090*/  SHF.R.U32.HI R2, RZ, 0x7, R3 ;  /* 0x00000007ff027819 */ /* 0x000fe20000011603 */
[----:B--2---:R-:W-:-:S05]  /*00a0*/  IMAD.U32 R3, RZ, RZ, UR6 ;  /* 0x00000006ff037e24 */ /* 0x004fca000f8e00ff */
[----:B------:R1:W-:Y:S04]  /*00b0*/  STL [R1+0x280], R3 ;  /* 0x0002800301007387 */ /* 0x0003e80000100800 */
[----:B------:R-:W2:Y:S01]  /*00c0*/  SHFL.IDX PT, R2, R2, RZ, 0x1f ;  /* 0x00001fff02027589 */ /* 0x000ea200000e0000 */
[----:B------:R-:W-:Y:S02]  /*00d0*/  USHF.R.S32.HI UR5, URZ, 0x1f, UR4 ;  /* 0x0000001f3f057899 */ /* 0x000fe40008011404 */
[----:B------:R-:W-:Y:S02]  /*00e0*/  ISETP.EQ.AND P2, PT, RZ, UR4, P1 ;  /* 0x00000004ff007c0c */ /* 0x000fe40008f42270 */
[----:B------:R-:W-:-:S04]  /*00f0*/  ULEA.HI UR5, UR5, UR4, URZ, 0x2 ;  /* 0x0000000405057291 */ /* 0x000fc8000f8f103f */
[----:B------:R-:W-:-:S04]  /*0100*/  ULOP3.LUT UR5, UR5, 0xfffffffc, URZ, 0xc0, !UPT ;  /* 0xfffffffc05057892 */ /* 0x000fc8000f8ec03f */
[----:B------:R-:W-:-:S03]  /*0110*/  UIADD3 UR5, UR4, -UR5, URZ ;  /* 0x8000000504057290 */ /* 0x000fc6000fffe03f */
[----:B-1----:R-:W-:Y:S09]  /*0120*/  @!P2 BRA `(.L_x_1) ;  /* 0x00000000002ca947 */ /* 0x002ff20003800000 */
[----:B------:R-:W-:Y:S02]  /*0130*/  ULDC.64 UR6, c[0x0][0x198] ;  /* 0x0000660000067ab9 */ /* 0x000fe40000000a00 */
[----:B------:R-:W-:Y:S02]  /*0140*/  UIADD3 UR8, UP0, UR6, 0xf0, URZ ;  /* 0x000000f006087890 */ /* 0x000fe4000ff1e03f */
[----:B------:R-:W-:Y:S02]  /*0150*/  UIADD3 UR10, UP1, UR6, 0x1f0, URZ ;  /* 0x000001f0060a7890 */ /* 0x000fe4000ff3e03f */
[----:B------:R-:W-:Y:S02]  /*0160*/  UIADD3 UR6, UP2, UR6, 0x2f0, URZ ;  /* 0x000002f006067890 */ /* 0x000fe4000ff5e03f */
[----:B------:R-:W-:Y:S02]  /*0170*/  UIADD3.X UR9, URZ, UR7, URZ, UP0, !UPT ;  /* 0x000000073f097290 */ /* 0x000fe400087fe43f */
[----:B------:R-:W-:-:S02]  /*0180*/  UIADD3.X UR11, URZ, UR7, URZ, UP1, !UPT ;  /* 0x000000073f0b7290 */ /* 0x000fc40008ffe43f */
[----:B------:R-:W-:-:S05]  /*0190*/  UIADD3.X UR7, URZ, UR7, URZ, UP2, !UPT ;  /* 0x000000073f077290 */ /* 0x000fca00097fe43f */
[----:B------:R1:W-:Y:S02]  /*01a0*/  UTMACCTL.PF [UR8] ;  /* 0x00000000080079b9 */ /* 0x0003e40008040000 */
[----:B------:R1:W-:Y:S02]  /*01b0*/  UTMACCTL.PF [UR10] ;  /* 0x000000000a0079b9 */ /* 0x0003e40008040000 */
[----:B------:R1:W-:Y:S02]  /*01c0*/  UTMACCTL.PF [UR6] ;  /* 0x00000000060079b9 */ /* 0x0003e40008040000 */
[----:B-1----:R-:W-:Y:S01]  /*01d0*/  NOP ;  /* 0x0000000000007918 */ /* 0x002fe20000000000 */
.L_x_1:
[----:B------:R-:W-:Y:S05]  /*01e0*/  BSYNC B0 ;  /* 0x0000000000007941 */ /* 0x000fea0003800000 */
.L_x_0:
[----:B------:R-:W1:Y:S01]  /*01f0*/  SHFL.IDX PT, R3, R0, RZ, 0x1f ;  /* 0x00001fff00037589 */ /* 0x000e6200000e0000 */
[----:B--2---:R-:W-:Y:S01]  /*0200*/  R2UR UR39, R2 ;  /* 0x00000000022772ca */ /* 0x004fe200000e0000 */
[----:B------:R-:W-:Y:S02]  /*0210*/  UISETP.NE.AND UP0, UPT, UR5, 0x1, UPT ;  /* 0x000000010500788c */ /* 0x000fe4000bf05270 */
[----:B------:R-:W-:-:S10]  /*0220*/  UISETP.NE.AND UP1, UPT, UR5, 0x2, UPT ;  /* 0x000000020500788c */ /* 0x000fd4000bf25270 */
[----:B------:R-:W-:Y:S02]  /*0230*/  UIADD3 UR10, UR39, -0x1, URZ ;  /* 0xffffffff270a7890 */ /* 0x000fe4000fffe03f */
[----:B------:R-:W-:Y:S02]  /*0240*/  UISETP.EQ.AND UP2, UPT, UR39, URZ, !UP0 ;  /* 0x0000003f2700728c */ /* 0x000fe4000c742270 */
[----:B------:R-:W-:Y:S02]  /*0250*/  UISETP.EQ.AND UP3, UPT, UR39, URZ, !UP1 ;  /* 0x0000003f2700728c */ /* 0x000fe4000cf62270 */
[----:B------:R-:W-:Y:S02]  /*0260*/  UISETP.GE.U32.AND UP4, UPT, UR10, 0x4, UPT ;  /* 0x000000040a00788c */ /* 0x000fe4000bf86070 */
[----:B------:R-:W-:Y:S01]  /*0270*/  USEL UR61, URZ, 0x1, !UP2 ;  /* 0x000000013f3d7887 */ /* 0x000fe2000d000000 */
[----:B-1----:R-:W-:Y:S01]  /*0280*/  ISETP.NE.AND P0, PT, R3, RZ, PT ;  /* 0x000000ff0300720c */ /* 0x002fe20003f05270 */
[----:B------:R-:W-:Y:S01]  /*0290*/  USEL UR60, URZ, 0x1, !UP3 ;  /* 0x000000013f3c7887 */ /* 0x000fe2000d800000 */
[----:B------:R-:W-:Y:S01]  /*02a0*/  MOV R3, UR5 ;  /* 0x0000000500037c02 */ /* 0x000fe20008000f00 */
[----:B------:R-:W-:-:S02]  /*02b0*/  USEL UR61, UR61, 0x2, UP4 ;  /* 0x000000023d3d7887 */ /* 0x000fc4000a000000 */
[----:B------:R-:W-:-:S08]  /*02c0*/  USEL UR60, UR60, 0x2, UP4 ;  /* 0x000000023c3c7887 */ /* 0x000fd0000a000000 */
[----:B------:R-:W-:Y:S05]  /*02d0*/  @P0 BRA `(.L_x_2) ;  /* 0x0000000000480947 */ /* 0x000fea0003800000 */
[----:B------:R-:W1:Y:S01]  /*02e0*/  S2UR UR8, SR_CgaCtaId ;  /* 0x00000000000879c3 */ /* 0x000e620000008800 */
[----:B------:R-:W-:Y:S01]  /*02f0*/  UMOV UR4, 0x400 ;  /* 0x0000040000047882 */ /* 0x000fe20000000000 */
[----:B------:R-:W-:Y:S01]  /*0300*/  UMOV UR5, 0x1 ;  /* 0x0000000100057882 */ /* 0x000fe20000000000 */
[----:B------:R-:W-:Y:S01]  /*0310*/  UMOV UR6, 0x80 ;  /* 0x0000008000067882 */ /* 0x000fe20000000000 */
[----:B------:R-:W-:Y:S01]  /*0320*/  ELECT P0, URZ, PT ;  /* 0x00000000003f782f */ /* 0x000fe20003800000 */
[----:B------:R-:W-:-:S04]  /*0330*/  UIADD3 UR6, -UR6, 0x100000, URZ ;  /* 0x0010000006067890 */ /* 0x000fc8000fffe13f */
[----:B------:R-:W-:Y:S02]  /*0340*/  USHF.L.U32 UR7, UR6, 0xb, URZ ;  /* 0x0000000b06077899 */ /* 0x000fe4000800063f */
[----:B------:R-:W-:Y:S02]  /*0350*/  USHF.L.U32 UR6, UR6, 0x1, URZ ;  /* 0x0000000106067899 */ /* 0x000fe4000800063f */
[----:B-1----:R-:W-:Y:S02]  /*0360*/  ULEA UR8, UR8, UR4, 0x18 ;  /* 0x0000000408087291 */ /* 0x002fe4000f8ec03f */
[----:B------:R-:W-:-:S04]  /*0370*/  UIADD3 UR4, -UR5, 0x100000, URZ ;  /* 0x0010000005047890 */ /* 0x000fc8000fffe13f */
[----:B------:R-:W-:Y:S02]  /*0380*/  USHF.L.U32 UR5, UR4, 0xb, URZ ;  /* 0x0000000b04057899 */ /* 0x000fe4000800063f */
[----:B------:R-:W-:Y:S01]  /*0390*/  USHF.L.U32 UR4, UR4, 0x1, URZ ;  /* 0x0000000104047899 */ /* 0x000fe2000800063f */
[----:B------:R-:W1:Y:S11]  /*03a0*/  FENCE.VIEW.ASYNC.S ;  /* 0x00000000000073c6 */ /* 0x000e760000000000 */
[----:B-1----:R1:W2:Y:S01]  /*03b0*/  SYNCS.EXCH.64 URZ, [UR8+0xc4450], UR4 ;  /* 0x0c445004083f75b2 */ /* 0x0022a20008000100 */
[----:B------:R1:W3:Y:S01]  /*03c0*/  SYNCS.EXCH.64 URZ, [UR8+0xc4460], UR6 ;  /* 0x0c446006083f75b2 */ /* 0x0002e20008000100 */
[----:B------:R1:W4:Y:S01]  /*03d0*/  SYNCS.EXCH.64 URZ, [UR8+0xc4458], UR4 ;  /* 0x0c445804083f75b2 */ /* 0x0003220008000100 */
[----:B------:R1:W1:Y:S01]  /*03e0*/  SYNCS.EXCH.64 URZ, [UR8+0xc4468], UR6 ;  /* 0x0c446806083f75b2 */ /* 0x0002620008000100 */
[----:B------:R-:W-:Y:S01]  /*03f0*/  NOP ;  /* 0x0000000000007918 */ /* 0x000fe20000000000 */
.L_x_2:
[----:B------:R-:W5:Y:S01]  /*0400*/  SHFL.IDX PT, R2, R0, RZ, 0x1f ;  /* 0x00001fff00027589 */ /* 0x000f6200000e0000 */
[----:B------:R-:W-:Y:S01]  /*0410*/  NOP ;  /* 0x0000000000007918 */ /* 0x000fe20000000000 */
[----:B-----5:R-:W-:-:S13]  /*0420*/  ISETP.NE.AND P0, PT, R2, RZ, PT ;  /* 0x000000ff0200720c */ /* 0x020fda0003f05270 */
[----:B------:R-:W-:Y:S05]  /*0430*/  @P0 BRA `(.L_x_3) ;  /* 0x0000000000600947 */ /* 0x000fea0003800000 */
[----:B-1----:R-:W1:Y:S01]  /*0440*/  S2UR UR5, SR_CgaCtaId ;  /* 0x00000000000579c3 */ /* 0x002e620000008800 */
[----:B------:R-:W-:Y:S01]  /*0450*/  UMOV UR4, 0x400 ;  /* 0x0000040000047882 */ /* 0x000fe20000000000 */
[----:B------:R-:W-:Y:S01]  /*0460*/  UMOV UR6, 0x1 ;  /* 0x0000000100067882 */ /* 0x000fe20000000000 */
[----:B------:R-:W-:Y:S01]  /*0470*/  UMOV UR9, 0x100 ;  /* 0x0000010000097882 */ /* 0x000fe20000000000 */
[----:B------:R-:W-:-:S04]  /*0480*/  UIADD3 UR6, -UR6, 0x100000, URZ ;  /* 0x0010000006067890 */ /* 0x000fc8000fffe13f */
[----:B------:R-:W-:Y:S02]  /*0490*/  USHF.L.U32 UR7, UR6, 0xb, URZ ;  /* 0x0000000b06077899 */ /* 0x000fe4000800063f */
[----:B------:R-:W-:Y:S01]  /*04a0*/  USHF.L.U32 UR6, UR6, 0x1, URZ ;  /* 0x0000000106067899 */ /* 0x000fe2000800063f */
[----:B------:R-:W-:Y:S01]  /*04b0*/  ELECT P0, URZ, PT ;  /* 0x00000000003f782f */ /* 0x000fe20003800000 */
[----:B-1----:R-:W-:Y:S02]  /*04c0*/  ULEA UR8, UR5, UR4, 0x18 ;  /* 0x0000000405087291 */ /* 0x002fe4000f8ec03f */
[----:B------:R-:W-:-:S04]  /*04d0*/  UIADD3 UR4, -UR9, 0x100000, URZ ;  /* 0x0010000009047890 */ /* 0x000fc8000fffe13f */
[----:B------:R-:W-:Y:S02]  /*04e0*/  USHF.L.U32 UR5, UR4, 0xb, URZ ;  /* 0x0000000b04057899 */ /* 0x000fe4000800063f */
[----:B------:R-:W-:Y:S01]  /*04f0*/  USHF.L.U32 UR4, UR4, 0x1, URZ ;  /* 0x0000000104047899 */ /* 0x000fe2000800063f */
[----:B------:R-:W1:Y:S03]  /*0500*/  FENCE.VIEW.ASYNC.S ;  /* 0x00000000000073c6 */ /* 0x000e660000000000 */
[----:B-1----:R1:W1:Y:S08]  /*0510*/  SYNCS.EXCH.64 URZ, [UR8+0xc4400], UR6 ;  /* 0x0c440006083f75b2 */ /* 0x0022700008000100 */
[----:B------:R1:W1:Y:S01]  /*0520*/  SYNCS.EXCH.64 URZ, [UR8+0xc4428], UR4 ;  /* 0x0c442804083f75b2 */ /* 0x0002620008000100 */
        /* <DEDUP_REMOVED lines=8> */
[----:B------:R-:W-:Y:S01]  /*05b0*/  NOP ;  /* 0x0000000000007918 */ /* 0x000fe20000000000 */
.L_x_3:
        /* <DEDUP_REMOVED lines=21> */
[----:B------:R-:W-:Y:S01]  /*0710*/  NOP ;  /* 0x0000000000007918 */ /* 0x000fe20000000000 */
.L_x_4:
[----:B------:R-:W5:Y:S01]  /*0720*/  SHFL.IDX PT, R2, R0, RZ, 0x1f ;  /* 0x00001fff00027589 */ /* 0x000f6200000e0000 */
[----:B------:R-:W-:Y:S01]  /*0730*/  ELECT P0, URZ, PT ;  /* 0x00000000003f782f */ /* 0x000fe20003800000 */
[----:B------:R-:W-:Y:S01]  /*0740*/  NOP ;  /* 0x0000000000007918 */ /* 0x000fe20000000000 */
[----:B-1----:R-:W-:Y:S02]  /*0750*/  UMOV UR4, 0x80 ;  /* 0x0000008000047882 */ /* 0x002fe40000000000 */
[C---:B-----5:R-:W-:Y:S02]  /*0760*/  ISETP.NE.OR P0, PT, R2.reuse, RZ, !P0 ;  /* 0x000000ff0200720c */ /* 0x060fe40004705670 */
[----:B------:R-:W-:-:S11]  /*0770*/  ISETP.NE.AND P3, PT, R2, RZ, PT ;  /* 0x000000ff0200720c */ /* 0x000fd60003f65270 */
[----:B------:R-:W-:Y:S01]  /*0780*/  VOTEU.ALL UP2, P0 ;  /* 0x00000000003f7886 */ /* 0x000fe20000040000 */
[----:B------:R-:W-:Y:S01]  /*0790*/  VOTEU.ALL UP3, P0 ;  /* 0x00000000003f7886 */ /* 0x000fe20000060000 */
[----:B------:R-:W-:Y:S01]  /*07a0*/  VOTEU.ALL UP4, P0 ;  /* 0x00000000003f7886 */ /* 0x000fe20000080000 */
[----:B------:R-:W-:Y:S02]  /*07b0*/  VOTEU.ALL UP5, P0 ;  /* 0x00000000003f7886 */ /* 0x000fe400000a0000 */
[----:B------:R-:W1:Y:S01]  /*07c0*/  @!UP2 S2UR UR7, SR_CgaCtaId ;  /* 0x000000000007a9c3 */ /* 0x000e620000008800 */
[----:B------:R-:W-:Y:S01]  /*07d0*/  @!UP2 UMOV UR6, 0x400 ;  /* 0x000004000006a882 */ /* 0x000fe20000000000 */
[----:B------:R-:W-:-:S04]  /*07e0*/  @!UP2 UIADD3 UR4, -UR4, 0x100000, URZ ;  /* 0x001000000404a890 */ /* 0x000fc8000fffe13f */
[----:B------:R-:W-:Y:S02]  /*07f0*/  @!UP2 USHF.L.U32 UR5, UR4, 0xb, URZ ;  /* 0x0000000b0405a899 */ /* 0x000fe4000800063f */
[----:B------:R-:W-:Y:S02]  /*0800*/  @!UP2 USHF.L.U32 UR4, UR4, 0x1, URZ ;  /* 0x000000010404a899 */ /* 0x000fe4000800063f */
[----:B-1----:R-:W-:Y:S01]  /*0810*/  @!UP2 ULEA UR6, UR7, UR6, 0x18 ;  /* 0x000000060706a291 */ /* 0x002fe2000f8ec03f */
[----:B------:R-:W-:Y:S01]  /*0820*/  VOTEU.ALL UP2, P0 ;  /* 0x00000000003f7886 */ /* 0x000fe20000040000 */
[----:B------:R-:W1:Y:S10]  /*0830*/  FENCE.VIEW.ASYNC.S ;  /* 0x00000000000073c6 */ /* 0x000e740000000000 */
[----:B-1----:R1:W1:Y:S01]  /*0840*/  @!UP2 SYNCS.EXCH.64 URZ, [UR6+0xc4490], UR4 ;  /* 0x0c449004063fa5b2 */ /* 0x0022620008000100 */
[----:B------:R1:W1:Y:S01]  /*0850*/  @!UP3 SYNCS.EXCH.64 URZ, [UR6+0xc4498], UR4 ;  /* 0x0c449804063fb5b2 */ /* 0x0002620008000100 */
[----:B------:R1:W1:Y:S01]  /*0860*/  @!UP4 SYNCS.EXCH.64 URZ, [UR6+0xc44a0], UR4 ;  /* 0x0c44a004063fc5b2 */ /* 0x0002620008000100 */
[----:B------:R1:W1:Y:S01]  /*0870*/  @!UP5 SYNCS.EXCH.64 URZ, [UR6+0xc44a8], UR4 ;  /* 0x0c44a804063fd5b2 */ /* 0x0002620008000100 */
[----:B------:R-:W-:Y:S01]  /*0880*/  NOP ;  /* 0x0000000000007918 */ /* 0x000fe20000000000 */
[----:B------:R-:W-:Y:S05]  /*0890*/  @P3 BRA `(.L_x_5) ;  /* 0x0000000000583947 */ /* 0x000fea0003800000 */
[----:B-1----:R-:W1:Y:S01]  /*08a0*/  S2UR UR5, SR_CgaCtaId ;  /* 0x00000000000579c3 */ /* 0x002e620000008800 */
[----:B------:R-:W-:Y:S01]  /*08b0*/  UMOV UR4, 0x400 ;  /* 0x0000040000047882 */ /* 0x000fe20000000000 */
[----:B------:R-:W-:Y:S01]  /*08c0*/  UMOV UR6, 0x20 ;  /* 0x0000002000067882 */ /* 0x000fe20000000000 */
[----:B------:R-:W-:Y:S01]  /*08d0*/  UMOV UR7, 0x80 ;  /* 0x0000008000077882 */ /* 0x000fe20000000000 */
[----:B------:R-:W-:Y:S01]  /*08e0*/  ELECT P0, URZ, PT ;  /* 0x00000000003f782f */ /* 0x000fe20003800000 */
[----:B-1----:R-:W-:Y:S02]  /*08f0*/  ULEA UR8, UR5, UR4, 0x18 ;  /* 0x0000000405087291 */ /* 0x002fe4000f8ec03f */
[----:B------:R-:W-:-:S04]  /*0900*/  UIADD3 UR4, -UR6, 0x100000, URZ ;  /* 0x0010000006047890 */ /* 0x000fc8000fffe13f */
[----:B------:R-:W-:Y:S02]  /*0910*/  USHF.L.U32 UR5, UR4, 0xb, URZ ;  /* 0x0000000b04057899 */ /* 0x000fe4000800063f */
[----:B------:R-:W-:Y:S02]  /*0920*/  USHF.L.U32 UR4, UR4, 0x1, URZ ;  /* 0x0000000104047899 */ /* 0x000fe4000800063f */
        /* <DEDUP_REMOVED lines=13> */
.L_x_5:
[----:B------:R-:W-:Y:S01]  /*0a00*/  VOTEU.ANY UP2, P2 ;  /* 0x00000000003f7886 */ /* 0x000fe20001040100 */
[----:B-1----:R-:W-:Y:S01]  /*0a10*/  UMOV UR4, 0x40 ;  /* 0x0000004000047882 */ /* 0x002fe20000000000 */
[----:B------:R-:W-:Y:S01]  /*0a20*/  ISETP.NE.AND P3, PT, RZ, UR39, PT ;  /* 0x00000027ff007c0c */ /* 0x000fe2000bf65270 */
[----:B------:R-:W-:Y:S01]  /*0a30*/  NOP ;  /* 0x0000000000007918 */ /* 0x000fe20000000000 */
[----:B------:R-:W-:Y:S01]  /*0a40*/  ISETP.EQ.AND P0, PT, R3, 0x2, P1 ;  /* 0x000000020300780c */ /* 0x000fe20000f02270 */
[----:B------:R-:W1:Y:S01]  /*0a50*/  @UP2 S2UR UR7, SR_CgaCtaId ;  /* 0x00000000000729c3 */ /* 0x000e620000008800 */
[----:B------:R-:W-:Y:S01]  /*0a60*/  @UP2 UMOV UR6, 0x400 ;  /* 0x0000040000062882 */ /* 0x000fe20000000000 */
[----:B------:R-:W-:-:S04]  /*0a70*/  @UP2 UIADD3 UR4, -UR4, 0x100000, URZ ;  /* 0x0010000004042890 */ /* 0x000fc8000fffe13f */
[----:B------:R-:W-:Y:S02]  /*0a80*/  @UP2 USHF.L.U32 UR5, UR4, 0xb, URZ ;  /* 0x0000000b04052899 */ /* 0x000fe4000800063f */
[----:B------:R-:W-:Y:S02]  /*0a90*/  @UP2 USHF.L.U32 UR4, UR4, 0x1, URZ ;  /* 0x0000000104042899 */ /* 0x000fe4000800063f */
[----:B-1----:R-:W-:Y:S01]  /*0aa0*/  @UP2 ULEA UR6, UR7, UR6, 0x18 ;  /* 0x0000000607062291 */ /* 0x002fe2000f8ec03f */
[----:B------:R-:W-:Y:S01]  /*0ab0*/  VOTEU.ANY UP2, P2 ;  /* 0x00000000003f7886 */ /* 0x000fe20001040100 */
[----:B------:R-:W-:Y:S01]  /*0ac0*/  ISETP.EQ.AND P2, PT, R3, 0x1, P1 ;  /* 0x000000010300780c */ /* 0x000fe20000f42270 */
[----:B------:R-:W1:Y:S09]  /*0ad0*/  FENCE.VIEW.ASYNC.S ;  /* 0x00000000000073c6 */ /* 0x000e720000000000 */
[----:B-1----:R1:W2:Y:S01]  /*0ae0*/  @UP2 SYNCS.EXCH.64 URZ, [UR6+0xc44b0], UR4 ;  /* 0x0c44b004063f25b2 */ /* 0x0022a20008000100 */
[----:B------:R-:W-:Y:S01]  /*0af0*/  NOP ;  /* 0x0000000000007918 */ /* 0x000fe20000000000 */
[----:B--234-:R-:W-:Y:S06]  /*0b00*/  BAR.SYNC.DEFER_BLOCKING 0x0 ;  /* 0x0000000000007b1d */ /* 0x01cfec0000010000 */
[----:B------:R-:W-:Y:S05]  /*0b10*/  @!P3 BRA `(.L_x_6) ;  /* 0x0000023c003cb947 */ /* 0x000fea0003800000 */
[----:B------:R-:W-:-:S06]  /*0b20*/  UISETP.GT.U32.AND UP0, UPT, UR10, 0x3, UPT ;  /* 0x000000030a00788c */ /* 0x000fcc000bf04070 */
[----:B------:R-:W-:-:S13]  /*0b30*/  PLOP3.LUT P0, PT, PT, PT, UP0, 0x80, 0x0 ;  /* 0x000000000000781c */ /* 0x000fda0003f0f008 */
[----:B-1----:R-:W-:Y:S05]  /*0b40*/  @P0 EXIT ;  /* 0x000000000000094d */ /* 0x002fea0003800000 */
.L_x_7:
[----:B------:R-:W-:-:S08]  /*0b50*/  NOP ;  /* 0x0000000000007918 */ /* 0x000fd00000000000 */
[----:B------:R-:W1:Y:S02]  /*0b60*/  USETMAXREG.TRY_ALLOC.CTAPOOL UP0, 0xf0 ;  /* 0x000000f0000079c8 */ /* 0x000e640008000600 */
[----:B-1----:R-:W-:-:S13]  /*0b70*/  PLOP3.LUT P0, PT, PT, PT, UP0, 0x80, 0x0 ;  /* 0x000000000000781c */ /* 0x002fda0003f0f008 */
[----:B------:R-:W-:Y:S05]  /*0b80*/  @!P0 BRA `(.L_x_7) ;  /* 0xfffffffc00f08947 */ /* 0x000fea000383ffff */
[----:B------:R-:W2:Y:S01]  /*0b90*/  LDL R0, [R1+0x280] ;  /* 0x0002800001007983 */ /* 0x000ea20000100800 */
[----:B------:R-:W-:Y:S02]  /*0ba0*/  ULDC UR4, c[0x0][0xa00] ;  /* 0x0002800000047ab9 */ /* 0x000fe40000000800 */
[----:B--2---:R-:W-:-:S13]  /*0bb0*/  ISETP.GE.AND P0, PT, R0, UR4, PT ;  /* 0x0000000400007c0c */ /* 0x004fda000bf06270 */
[----:B------:R-:W-:Y:S05]  /*0bc0*/  @P0 EXIT ;  /* 0x000000000000094d */ /* 0x000fea0003800000 */
[----:B------:R-:W-:Y:S01]  /*0bd0*/  UISETP.NE.AND UP0, UPT, UR39, 0x1, UPT ;  /* 0x000000012700788c */ /* 0x000fe2000bf05270 */
[----:B------:R-:W-:Y:S01]  /*0be0*/  IMAD.MOV.U32 R16, RZ, RZ, RZ ;  /* 0x000000ffff107224 */ /* 0x000fe200078e00ff */
[----:B------:R-:W-:Y:S01]  /*0bf0*/  ULDC.64 UR46, c[0x0][0x198] ;  /* 0x00006600002e7ab9 */ /* 0x000fe20000000a00 */
[----:B------:R-:W-:Y:S01]  /*0c00*/  UMOV UR38, URZ ;  /* 0x0000003f00267c82 */ /* 0x000fe20008000000 */
[----:B------:R-:W-:Y:S01]  /*0c10*/  USEL UR4, URZ, 0x1, UP0 ;  /* 0x000000013f047887 */ /* 0x000fe20008000000 */
[----:B------:R-:W-:Y:S01]  /*0c20*/  UMOV UR45, URZ ;  /* 0x0000003f002d7c82 */ /* 0x000fe20008000000 */
[----:B------:R-:W-:-:S04]  /*0c30*/  UMOV UR36, URZ ;  /* 0x0000003f00247c82 */ /* 0x000fc80008000000 */
[----:B------:R-:W-:-:S05]  /*0c40*/  MOV R0, UR4 ;  /* 0x0000000400007c02 */ /* 0x000fca0008000f00 */
[----:B------:R1:W-:Y:S02]  /*0c50*/  STL [R1+0x284], R0 ;  /* 0x0002840001007387 */ /* 0x0003e40000100800 */
.L_x_91:
[----:B------:R-:W2:Y:S01]  /*0c60*/  LDL R12, [R1+0x280] ;  /* 0x00028000010c7983 */ /* 0x000ea20000100800 */
[----:B------:R-:W3:Y:S01]  /*0c70*/  LDC R5, c[0x0][0xa04] ;  /* 0x00028100ff057b82 */ /* 0x000ee20000000800 */
[----:B------:R-:W-:-:S07]  /*0c80*/  UISETP.NE.AND UP0, UPT, UR39, 0x1, UPT ;  /* 0x000000012700788c */ /* 0x000fce000bf05270 */
[----:B------:R-:W4:Y:S08]  /*0c90*/  LDC R6, c[0x0][0xa10] ;  /* 0x00028400ff067b82 */ /* 0x000f300000000800 */
[----:B-----5:R-:W5:Y:S01]  /*0ca0*/  LDC R8, c[0x0][0xa1c] ;  /* 0x00028700ff087b82 */ /* 0x020f620000000800 */
[----:B---3--:R-:W-:Y:S02]  /*0cb0*/  ISETP.NE.AND P0, PT, R5, 0x1, PT ;  /* 0x000000010500780c */ /* 0x008fe40003f05270 */
[----:B----4-:R-:W-:-:S02]  /*0cc0*/  ISETP.NE.AND P1, PT, R6, 0x1, PT ;  /* 0x000000010600780c */ /* 0x010fc40003f25270 */
[----:B------:R-:W-:-:S09]  /*0cd0*/  R2UR UR43, R6 ;  /* 0x00000000062b72ca */ /* 0x000fd200000e0000 */
[----:B------:R-:W2:Y:S01]  /*0ce0*/  @P0 LDC.64 R2, c[0x0][0xa08] ;  /* 0x00028200ff020b82 */ /* 0x000ea20000000a00 */
[C---:B-----5:R-:W-:Y:S02]  /*0cf0*/  ISETP.NE.AND P2, PT, R8.reuse, 0x1, PT ;  /* 0x000000010800780c */ /* 0x060fe40003f45270 */
[----:B------:R-:W-:-:S05]  /*0d00*/  R2UR UR44, R8 ;  /* 0x00000000082c72ca */ /* 0x000fca00000e0000 */
[----:B------:R-:W3:Y:S08]  /*0d10*/  @P1 LDC R7, c[0x0][0xa14] ;  /* 0x00028500ff071b82 */ /* 0x000ef00000000800 */
[----:B------:R-:W4:Y:S08]  /*0d20*/  @P1 LDC R9, c[0x0][0xa18] ;  /* 0x00028600ff091b82 */ /* 0x000f300000000800 */
[----:B------:R-:W5:Y:S01]  /*0d30*/  @P2 LDC.64 R10, c[0x0][0xa20] ;  /* 0x00028800ff0a2b82 */ /* 0x000f620000000a00 */
[----:B--2---:R-:W-:-:S04]  /*0d40*/  @P0 IMAD.HI.U32 R2, R12, R2, RZ ;  /* 0x000000020c020227 */ /* 0x004fc800078e00ff */
[----:B-1----:R-:W-:Y:S01]  /*0d50*/  IMAD.MOV.U32 R0, RZ, RZ, R12 ;  /* 0x000000ffff007224 */ /* 0x002fe200078e000c */
[----:B------:R-:W-:Y:S02]  /*0d60*/  @P0 SHF.R.U32.HI R0, RZ, R3, R2 ;  /* 0x00000003ff000219 */ /* 0x000fe40000011602 */
[----:B------:R-:W-:Y:S02]  /*0d70*/  PLOP3.LUT P0, PT, PT, PT, UP0, 0x80, 0x0 ;  /* 0x000000000000781c */ /* 0x000fe40003f0f008 */
[----:B------:R-:W-:Y:S01]  /*0d80*/  MOV R3, R0 ;  /* 0x0000000000037202 */ /* 0x000fe20000000f00 */
[C---:B---3--:R-:W-:Y:S01]  /*0d90*/  @P1 IMAD.HI.U32 R2, R0.reuse, R7, RZ ;  /* 0x0000000700021227 */ /* 0x048fe200078e00ff */
[C---:B------:R-:W-:Y:S02]  /*0da0*/  R2UR UR5, R0.reuse ;  /* 0x00000000000572ca */ /* 0x040fe400000e0000 */
[----:B------:R-:W-:Y:S02]  /*0db0*/  IADD3 R0, -R0, RZ, RZ ;  /* 0x000000ff00007210 */ /* 0x000fe40007ffe1ff */
[----:B----4-:R-:W-:-:S03]  /*0dc0*/  @P1 SHF.R.U32.HI R3, RZ, R9, R2 ;  /* 0x00000009ff031219 */ /* 0x010fc60000011602 */
[----:B------:R-:W-:Y:S01]  /*0dd0*/  IMAD R0, R5, R0, R12 ;  /* 0x0000000005007224 */ /* 0x000fe200078e020c */
[C---:B------:R-:W-:Y:S01]  /*0de0*/  R2UR UR7, R3.reuse ;  /* 0x00000000030772ca */ /* 0x040fe200000e0000 */
[----:B-----5:R-:W-:-:S03]  /*0df0*/  @P2 IMAD.HI.U32 R4, R3, R10, RZ ;  /* 0x0000000a03042227 */ /* 0x020fc600078e00ff */
[----:B------:R-:W-:Y:S01]  /*0e00*/  R2UR UR42, R0 ;  /* 0x00000000002a72ca */ /* 0x000fe200000e0000 */
[----:B------:R-:W-:Y:S01]  /*0e10*/  IMAD.MOV.U32 R2, RZ, RZ, R3 ;  /* 0x000000ffff027224 */ /* 0x000fe200078e0003 */
[----:B------:R-:W-:Y:S02]  /*0e20*/  @P2 SHF.R.U32.HI R2, RZ, R11, R4 ;  /* 0x0000000bff022219 */ /* 0x000fe40000011604 */
[----:B------:R-:W-:-:S03]  /*0e30*/  IADD3 R4, -R3, RZ, RZ ;  /* 0x000000ff03047210 */ /* 0x000fc60007ffe1ff */
[----:B------:R-:W-:Y:S01]  /*0e40*/  IMAD.MOV R2, RZ, RZ, -R2 ;  /* 0x000000ffff027224 */ /* 0x000fe200078e0a02 */
[----:B------:R-:W-:-:S04]  /*0e50*/  R2UR UR4, R4 ;  /* 0x00000000040472ca */ /* 0x000fc800000e0000 */
[----:B------:R-:W-:-:S09]  /*0e60*/  R2UR UR6, R2 ;  /* 0x00000000020672ca */ /* 0x000fd200000e0000 */
[----:B------:R-:W-:-:S04]  /*0e70*/  UIMAD UR43, UR43, UR4, UR5 ;  /* 0x000000042b2b72a4 */ /* 0x000fc8000f8e0205 */
[----:B------:R-:W-:Y:S01]  /*0e80*/  UIMAD UR44, UR44, UR6, UR7 ;  /* 0x000000062c2c72a4 */ /* 0x000fe2000f8e0207 */
[----:B------:R-:W-:Y:S11]  /*0e90*/  @!P0 BRA `(.L_x_8) ;  /* 0x0000000000688947 */ /* 0x000ff60003800000 */
[----:B------:R-:W-:-:S06]  /*0ea0*/  UISETP.NE.AND UP0, UPT, UR39, 0x2, UPT ;  /* 0x000000022700788c */ /* 0x000fcc000bf05270 */
[----:B------:R-:W-:-:S13]  /*0eb0*/  PLOP3.LUT P1, PT, PT, PT, UP0, 0x80, 0x0 ;  /* 0x000000000000781c */ /* 0x000fda0003f2f008 */
[----:B------:R-:W-:Y:S05]  /*0ec0*/  @!P1 BRA `(.L_x_9) ;  /* 0x0000000000449947 */ /* 0x000fea0003800000 */
[----:B------:R-:W-:-:S06]  /*0ed0*/  UISETP.NE.AND UP0, UPT, UR39, 0x3, UPT ;  /* 0x000000032700788c */ /* 0x000fcc000bf05270 */
[----:B------:R-:W-:-:S13]  /*0ee0*/  PLOP3.LUT P1, PT, PT, PT, UP0, 0x80, 0x0 ;  /* 0x000000000000781c */ /* 0x000fda0003f2f008 */
[----:B------:R-:W-:Y:S05]  /*0ef0*/  @!P1 BRA `(.L_x_10) ;  /* 0x0000000000249947 */ /* 0x000fea0003800000 */
[----:B------:R-:W-:-:S06]  /*0f00*/  UISETP.NE.AND UP0, UPT, UR39, 0x4, UPT ;  /* 0x000000042700788c */ /* 0x000fcc000bf05270 */
[----:B------:R-:W-:-:S13]  /*0f10*/  PLOP3.LUT P1, PT, PT, PT, UP0, 0x80, 0x0 ;  /* 0x000000000000781c */ /* 0x000fda0003f2f008 */
[----:B------:R-:W-:Y:S05]  /*0f20*/  @P1 BRA `(.L_x_11) ;  /* 0x0000000000541947 */ /* 0x000fea0003800000 */
[----:B------:R-:W-:Y:S02]  /*0f30*/  UIADD3 UR4, UR38, -0x1, URZ ;  /* 0xffffffff26047890 */ /* 0x000fe4000fffe03f */
[----:B------:R-:W-:Y:S02]  /*0f40*/  ULOP3.LUT UR38, UR38, 0x1, URZ, 0xc, !UPT ;  /* 0x0000000126267892 */ /* 0x000fe4000f8e0c3f */
[----:B------:R-:W-:-:S04]  /*0f50*/  ULOP3.LUT UR4, UR4, 0x2, URZ, 0xc0, !UPT ;  /* 0x0000000204047892 */ /* 0x000fc8000f8ec03f */
[----:B------:R-:W-:-:S04]  /*0f60*/  USHF.R.U32.HI UR4, URZ, 0x1, UR4 ;  /* 0x000000013f047899 */ /* 0x000fc80008011604 */
[----:B------:R-:W-:Y:S01]  /*0f70*/  ULOP3.LUT UR45, UR45, UR4, URZ, 0x3c, !UPT ;  /* 0x000000042d2d7292 */ /* 0x000fe2000f8e3c3f */
[----:B------:R-:W-:Y:S11]  /*0f80*/  BRA `(.L_x_11) ;  /* 0x00000000003c7947 */ /* 0x000ff60003800000 */
.L_x_10:
[----:B------:R-:W-:Y:S02]  /*0f90*/  ULOP3.LUT UP0, URZ, UR38, 0x2, URZ, 0xc0, !UPT ;  /* 0x00000002263f7892 */ /* 0x000fe4000f80c03f */
[----:B------:R-:W-:Y:S02]  /*0fa0*/  ULOP3.LUT UR38, UR38, 0x1, URZ, 0xc0, !UPT ;  /* 0x0000000126267892 */ /* 0x000fe4000f8ec03f */
[----:B------:R-:W-:-:S04]  /*0fb0*/  USEL UR4, URZ, 0x1, UP0 ;  /* 0x000000013f047887 */ /* 0x000fc80008000000 */
[----:B------:R-:W-:Y:S01]  /*0fc0*/  ULOP3.LUT UR45, UR45, UR4, URZ, 0x3c, !UPT ;  /* 0x000000042d2d7292 */ /* 0x000fe2000f8e3c3f */
[----:B------:R-:W-:Y:S11]  /*0fd0*/  BRA `(.L_x_11) ;  /* 0x0000000000287947 */ /* 0x000ff60003800000 */
.L_x_9:
[----:B------:R-:W-:Y:S02]  /*0fe0*/  UIADD3 UR4, UR38, 0x1, URZ ;  /* 0x0000000126047890 */ /* 0x000fe4000fffe03f */
[----:B------:R-:W-:Y:S02]  /*0ff0*/  ULOP3.LUT UR38, UR38, 0x1, URZ, 0xc, !UPT ;  /* 0x0000000126267892 */ /* 0x000fe4000f8e0c3f */
[----:B------:R-:W-:-:S04]  /*1000*/  UISETP.GT.U32.AND UP0, UPT, UR4, 0x1, UPT ;  /* 0x000000010400788c */ /* 0x000fc8000bf04070 */
[----:B------:R-:W-:-:S04]  /*1010*/  USEL UR4, URZ, 0x1, !UP0 ;  /* 0x000000013f047887 */ /* 0x000fc8000c000000 */
[----:B------:R-:W-:Y:S01]  /*1020*/  ULOP3.LUT UR45, UR45, UR4, URZ, 0x3c, !UPT ;  /* 0x000000042d2d7292 */ /* 0x000fe2000f8e3c3f */
[----:B------:R-:W-:Y:S11]  /*1030*/  BRA `(.L_x_11) ;  /* 0x0000000000107947 */ /* 0x000ff60003800000 */
.L_x_8:
[----:B------:R-:W-:Y:S02]  /*1040*/  UISETP.GT.U32.AND UP0, UPT, UR38, 0x1, UPT ;  /* 0x000000012600788c */ /* 0x000fe4000bf04070 */
[----:B------:R-:W-:Y:S02]  /*1050*/  ULOP3.LUT UR38, UR38, 0x1, URZ, 0xc0, !UPT ;  /* 0x0000000126267892 */ /* 0x000fe4000f8ec03f */
[----:B------:R-:W-:-:S04]  /*1060*/  USEL UR4, URZ, 0x1, !UP0 ;  /* 0x000000013f047887 */ /* 0x000fc8000c000000 */
[----:B------:R-:W-:-:S12]  /*1070*/  ULOP3.LUT UR45, UR45, UR4, URZ, 0x3c, !UPT ;  /* 0x000000042d2d7292 */ /* 0x000fd8000f8e3c3f */
.L_x_11:
[----:B------:R-:W-:Y:S05]  /*1080*/  @!P0 BRA `(.L_x_12) ;  /* 0x00000000003c8947 */ /* 0x000fea0003800000 */
        /* <DEDUP_REMOVED lines=9> */
[----:B------:R-:W-:Y:S01]  /*1120*/  ULEA UR42, UR42, 0x3, 0x1 ;  /* 0x000000032a2a7891 */ /* 0x000fe2000f8e083f */
[----:B------:R-:W-:Y:S11]  /*1130*/  BRA `(.L_x_15) ;  /* 0x0000000000147947 */ /* 0x000ff60003800000 */
.L_x_14:
[----:B------:R-:W-:Y:S01]  /*1140*/  ULEA UR42, UR42, 0x2, 0x1 ;  /* 0x000000022a2a7891 */ /* 0x000fe2000f8e083f */
[----:B------:R-:W-:Y:S11]  /*1150*/  BRA `(.L_x_15) ;  /* 0x00000000000c7947 */ /* 0x000ff60003800000 */
.L_x_13:
[----:B------:R-:W-:Y:S01]  /*1160*/  ULEA UR42, UR42, 0x1, 0x1 ;  /* 0x000000012a2a7891 */ /* 0x000fe2000f8e083f */
[----:B------:R-:W-:Y:S11]  /*1170*/  BRA `(.L_x_15) ;  /* 0x0000000000047947 */ /* 0x000ff60003800000 */
.L_x_12:
[----:B------:R-:W-:-:S12]  /*1180*/  USHF.L.U32 UR42, UR42, 0x1, URZ ;  /* 0x000000012a2a7899 */ /* 0x000fd8000800063f */
.L_x_15:
[----:B------:R-:W-:-:S04]  /*1190*/  ULOP3.LUT UR4, UR60, 0x1, URZ, 0xfc, !UPT ;  /* 0x000000013c047892 */ /* 0x000fc8000f8efc3f */
[----:B------:R-:W-:-:S06]  /*11a0*/  UISETP.NE.AND UP0, UPT, UR4, 0x3, UPT ;  /* 0x000000030400788c */ /* 0x000fcc000bf05270 */
[----:B------:R-:W-:-:S13]  /*11b0*/  PLOP3.LUT P0, PT, PT, PT, UP0, 0x80, 0x0 ;  /* 0x000000000000781c */ /* 0x000fda0003f0f008 */
[----:B------:R-:W-:Y:S05]  /*11c0*/  @!P0 BRA `(.L_x_16) ;  /* 0x0000000000048947 */ /* 0x000fea0003800000 */
[----:B------:R-:W-:Y:S01]  /*11d0*/  BPT.TRAP 0x1 ;  /* 0x000000040000795c */ /* 0x000fe20000300000 */
.L_x_16:
[----:B------:R-:W1:Y:S01]  /*11e0*/  S2UR UR5, SR_CgaCtaId ;  /* 0x00000000000579c3 */ /* 0x000e620000008800 */
[----:B------:R-:W-:Y:S01]  /*11f0*/  UMOV UR4, 0x400 ;  /* 0x0000040000047882 */ /* 0x000fe20000000000 */
[----:B------:R-:W-:-:S05]  /*1200*/  IMAD.U32 R0, RZ, RZ, UR45 ;  /* 0x0000002dff007e24 */ /* 0x000fca000f8e00ff */
[----:B------:R-:W-:Y:S01]  /*1210*/  SHF.L.U32 R0, R0, 0x1f, RZ ;  /* 0x0000001f00007819 */ /* 0x000fe200000006ff */
[----:B-1----:R-:W-:Y:S02]  /*1220*/  ULEA UR4, UR5, UR4, 0x18 ;  /* 0x0000000405047291 */ /* 0x002fe4000f8ec03f */
[----:B------:R-:W-:Y:S02]  /*1230*/  ULOP3.LUT UR5, UR61, 0x1, URZ, 0xfc, !UPT ;  /* 0x000000013d057892 */ /* 0x000fe4000f8efc3f */
[----:B------:R-:W-:Y:S02]  /*1240*/  ULEA UR6, UR38, UR4, 0x3 ;  /* 0x0000000426067291 */ /* 0x000fe4000f8e183f */
[----:B------:R-:W-:-:S06]  /*1250*/  UISETP.NE.AND UP0, UPT, UR5, 0x3, UPT ;  /* 0x000000030500788c */ /* 0x000fcc000bf05270 */
[----:B------:R-:W-:Y:S01]  /*1260*/  PLOP3.LUT P0, PT, PT, PT, UP0, 0x80, 0x0 ;  /* 0x000000000000781c */ /* 0x000fe20003f0f008 */
[----:B------:R-:W1:Y:S02]  /*1270*/  SYNCS.PHASECHK.TRANS64.TRYWAIT P1, [UR6+0xc4450], R0 ;  /* 0x0c445000ff0075a7 */ /* 0x000e640008020146 */
[----:B-1----:R-:W-:Y:S10]  /*1280*/  @!P1 BRA `(.L_x_17) ;  /* 0x0000025800c49947 */ /* 0x002ff40003800000 */
.L_x_137:
[----:B------:R-:W-:Y:S05]  /*1290*/  @!P0 BRA `(.L_x_18) ;  /* 0x0000000000048947 */ /* 0x000fea0003800000 */
[----:B------:R-:W-:Y:S01]  /*12a0*/  BPT.TRAP 0x1 ;  /* 0x000000040000795c */ /* 0x000fe20000300000 */
.L_x_18:
[----:B------:R-:W2:Y:S01]  /*12b0*/  LDL R2, [R1+0x284] ;  /* 0x0002840001027983 */ /* 0x000ea20000100800 */
[----:B------:R-:W-:Y:S01]  /*12c0*/  ULEA UR32, UR36, UR4, 0x3 ;  /* 0x0000000424207291 */ /* 0x000fe2000f8e183f */
[----:B-1----:R-:W-:Y:S01]  /*12d0*/  SHF.L.U32 R0, R16, 0x1f, RZ ;  /* 0x0000001f10007819 */ /* 0x002fe200000006ff */
[----:B------:R-:W-:Y:S02]  /*12e0*/  UIADD3 UR10, UR4, 0xc4490, URZ ;  /* 0x000c4490040a7890 */ /* 0x000fe4000fffe03f */
[----:B------:R-:W-:Y:S02]  /*12f0*/  ULEA UR33, UR39, 0xfffffff8, 0x3 ;  /* 0xfffffff827217891 */ /* 0x000fe4000f8e183f */
[----:B------:R-:W-:Y:S02]  /*1300*/  ULEA UR5, UR39, UR10, 0x3 ;  /* 0x0000000a27057291 */ /* 0x000fe4000f8e183f */
[----:B------:R-:W-:Y:S01]  /*1310*/  ULOP3.LUT UR33, UR33, 0x8, URZ, 0xc, !UPT ;  /* 0x0000000821217892 */ /* 0x000fe2000f8e0c3f */
[----:B------:R-:W1:Y:S01]  /*1320*/  SYNCS.PHASECHK.TRANS64.TRYWAIT P1, [UR32+0xc4400], R0 ;  /* 0x0c440000ff0075a7 */ /* 0x000e620008020160 */
[----:B--2---:R-:W-:Y:S01]  /*1330*/  SHF.L.U32 R2, R2, 0x1f, RZ ;  /* 0x0000001f02027819 */ /* 0x004fe200000006ff */
[----:B-1----:R-:W-:Y:S09]  /*1340*/  @!P1 BRA `(.L_x_19) ;  /* 0x0000025800ac9947 */ /* 0x002ff20003800000 */
.L_x_138:
[----:B------:R-:W2:Y:S02]  /*1350*/  SYNCS.PHASECHK.TRANS64.TRYWAIT P1, [UR5+-0x8], R2 ;  /* 0xfffff802ff0075a7 */ /* 0x000ea40008020145 */
[----:B--2---:R-:W-:Y:S05]  /*1360*/  @!P1 BRA `(.L_x_20) ;  /* 0x0000025800bc9947 */ /* 0x004fea0003800000 */
.L_x_139:
[----:B------:R-:W-:Y:S01]  /*1370*/  UIADD3 UR6, UR4, 0x20000, URZ ;  /* 0x0002000004067890 */ /* 0x000fe2000fffe03f */
[----:B------:R-:W-:Y:S01]  /*1380*/  WARPGROUP.ARRIVE ;  /* 0x00000000000079c5 */ /* 0x000fe20000000000 */
[----:B------:R-:W-:Y:S01]  /*1390*/  USHF.R.U32.HI UR5, URZ, 0x4, UR4 ;  /* 0x000000043f057899 */ /* 0x000fe20008011604 */
[----:B-1----:R-:W-:Y:S01]  /*13a0*/  MOV R0, UR33 ;  /* 0x0000002100007c02 */ /* 0x002fe20008000f00 */
[----:B------:R-:W-:Y:S02]  /*13b0*/  USHF.R.U32.HI UR6, URZ, 0x4, UR6 ;  /* 0x000000043f067899 */ /* 0x000fe40008011606 */
[----:B------:R-:W-:Y:S02]  /*13c0*/  ULOP3.LUT UR5, UR5, 0x3fff, URZ, 0xc0, !UPT ;  /* 0x00003fff05057892 */ /* 0x000fe4000f8ec03f */
[----:B------:R-:W-:Y:S02]  /*13d0*/  ULOP3.LUT UR11, UR6, 0x3fff, URZ, 0xc0, !UPT ;  /* 0x00003fff060b7892 */ /* 0x000fe4000f8ec03f */
[----:B------:R-:W-:-:S02]  /*13e0*/  ULOP3.LUT UR6, UR5, 0x10000, URZ, 0xfc, !UPT ;  /* 0x0001000005067892 */ /* 0x000fc4000f8efc3f */
[----:B------:R-:W-:Y:S02]  /*13f0*/  ULOP3.LUT UR5, UR11, 0x10000, URZ, 0xfc, !UPT ;  /* 0x000100000b057892 */ /* 0x000fe4000f8efc3f */
[----:B------:R-:W-:Y:S02]  /*1400*/  ULEA UR6, UR38, UR6, 0xc ;  /* 0x0000000626067291 */ /* 0x000fe4000f8e603f */
[----:B------:R-:W-:Y:S01]  /*1410*/  ULEA UR7, UR36, UR5, 0xd ;  /* 0x0000000524077291 */ /* 0x000fe2000f8e683f */
[----:B------:R-:W-:Y:S01]  /*1420*/  UMOV UR13, 0x40000040 ;  /* 0x40000040000d7882 */ /* 0x000fe20000000000 */
[----:B------:R-:W-:Y:S01]  /*1430*/  UMOV UR15, 0x40000040 ;  /* 0x40000040000f7882 */ /* 0x000fe20000000000 */
[----:B------:R-:W-:Y:S01]  /*1440*/  UIADD3 UR8, UR6, 0x2, URZ ;  /* 0x0000000206087890 */ /* 0x000fe2000fffe03f */
[----:B------:R-:W-:Y:S01]  /*1450*/  IMAD.U32 R3, RZ, RZ, UR13 ;  /* 0x0000000dff037e24 */ /* 0x000fe2000f8e00ff */
[----:B------:R-:W-:Y:S02]  /*1460*/  UMOV UR12, UR6 ;  /* 0x00000006000c7c82 */ /* 0x000fe40008000000 */
[----:B------:R-:W-:Y:S01]  /*1470*/  UMOV UR14, UR7 ;  /* 0x00000007000e7c82 */ /* 0x000fe20008000000 */
[----:B------:R-:W-:Y:S01]  /*1480*/  UIADD3 UR9, UR7, 0x2, URZ ;  /* 0x0000000207097890 */ /* 0x000fe2000fffe03f */
[----:B------:R-:W-:Y:S01]  /*1490*/  HGMMA.64x128x16.F32.BF16 R24, gdesc[UR12], RZ, !UPT, gsb0 ;  /* 0x01e000000c1879f0 */ /* 0x000fe2000c0018ff */
[----:B------:R-:W-:Y:S01]  /*14a0*/  MOV R2, UR12 ;  /* 0x0000000c00027c02 */ /* 0x000fe20008000f00 */
[----:B------:R-:W-:Y:S01]  /*14b0*/  UMOV UR12, UR8 ;  /* 0x00000008000c7c82 */ /* 0x000fe20008000000 */
[----:B------:R-:W-:Y:S01]  /*14c0*/  UMOV UR13, 0x40000040 ;  /* 0x40000040000d7882 */ /* 0x000fe20000000000 */
[----:B------:R-:W-:Y:S01]  /*14d0*/  UMOV UR15, 0x40000040 ;  /* 0x40000040000f7882 */ /* 0x000fe20000000000 */
[----:B------:R-:W-:Y:S01]  /*14e0*/  UIADD3 UR8, UR6, 0x4, URZ ;  /* 0x0000000406087890 */ /* 0x000fe2000fffe03f */
[----:B------:R1:W-:Y:S01]  /*14f0*/  STL.64 [R1+0x278], R2 ;  /* 0x0002780201007387 */ /* 0x0003e20000100a00 */
[----:B------:R-:W-:Y:S01]  /*1500*/  UMOV UR14, UR9 ;  /* 0x00000009000e7c82 */ /* 0x000fe20008000000 */
[----:B------:R-:W-:-:S02]  /*1510*/  UIADD3 UR9, UR7, 0x4, URZ ;  /* 0x0000000407097890 */ /* 0x000fc4000fffe03f */
[----:B------:R-:W-:Y:S02]  /*1520*/  UIADD3 UR56, UR6, 0xc00, URZ ;  /* 0x00000c0006387890 */ /* 0x000fe4000fffe03f */
[----:B------:R-:W-:Y:S01]  /*1530*/  UIADD3 UR58, UR7, 0x1800, URZ ;  /* 0x00001800073a7890 */ /* 0x000fe2000fffe03f */
[----:B------:R-:W-:Y:S01]  /*1540*/  UMOV UR57, 0x40000040 ;  /* 0x4000004000397882 */ /* 0x000fe20000000000 */
[----:B------:R-:W-:Y:S01]  /*1550*/  UMOV UR59, 0x40000040 ;  /* 0x40000040003b7882 */ /* 0x000fe20000000000 */
[----:B------:R-:W-:Y:S01]  /*1560*/  UIADD3 UR48, UR6, 0xc02, URZ ;  /* 0x00000c0206307890 */ /* 0x000fe2000fffe03f */
[----:B-1----:R-:W-:Y:S01]  /*1570*/  MOV R2, UR12 ;  /* 0x0000000c00027c02 */ /* 0x002fe20008000f00 */
[----:B------:R-:W-:Y:S01]  /*1580*/  IMAD.U32 R3, RZ, RZ, UR13 ;  /* 0x0000000dff037e24 */ /* 0x000fe2000f8e00ff */
[----:B------:R-:W-:Y:S01]  /*1590*/  UIADD3 UR50, UR7, 0x1802, URZ ;  /* 0x0000180207327890 */ /* 0x000fe2000fffe03f */
[----:B------:R-:W-:Y:S01]  /*15a0*/  UMOV UR49, 0x40000040 ;  /* 0x4000004000317882 */ /* 0x000fe20000000000 */
[----:B------:R-:W-:-:S02]  /*15b0*/  UMOV UR51, 0x40000040 ;  /* 0x4000004000337882 */ /* 0x000fc40000000000 */
[----:B------:R1:W-:Y:S01]  /*15c0*/  STL.64 [R1+0x270], R2 ;  /* 0x0002700201007387 */ /* 0x0003e20000100a00 */
[----:B------:R-:W-:Y:S02]  /*15d0*/  UIADD3 UR16, UR6, 0xc06, URZ ;  /* 0x00000c0606107890 */ /* 0x000fe4000fffe03f */
[----:B------:R-:W-:Y:S01]  /*15e0*/  UIADD3 UR18, UR7, 0x1806, URZ ;  /* 0x0000180607127890 */ /* 0x000fe2000fffe03f */
[----:B------:R-:W-:Y:S01]  /*15f0*/  UMOV UR17, 0x40000040 ;  /* 0x4000004000117882 */ /* 0x000fe20000000000 */
[----:B------:R-:W-:Y:S01]  /*1600*/  UMOV UR19, 0x40000040 ;  /* 0x4000004000137882 */ /* 0x000fe20000000000 */
[----:B------:R-:W-:Y:S02]  /*1610*/  UIADD3 UR20, UR6, 0xe00, URZ ;  /* 0x00000e0006147890 */ /* 0x000fe4000fffe03f */
[----:B------:R-:W-:Y:S01]  /*1620*/  UIADD3 UR22, UR7, 0x1c00, URZ ;  /* 0x00001c0007167890 */ /* 0x000fe2000fffe03f */
[----:B------:R-:W-:Y:S01]  /*1630*/  UMOV UR21, 0x40000040 ;  /* 0x4000004000157882 */ /* 0x000fe20000000000 */
[----:B------:R-:W-:Y:S01]  /*1640*/  UMOV UR23, 0x40000040 ;  /* 0x4000004000177882 */ /* 0x000fe20000000000 */
[----:B------:R-:W-:-:S02]  /*1650*/  UIADD3 UR24, UR6, 0xe02, URZ ;  /* 0x00000e0206187890 */ /* 0x000fc4000fffe03f */
[----:B------:R-:W-:Y:S01]  /*1660*/  UIADD3 UR26, UR7, 0x1c02, URZ ;  /* 0x00001c02071a7890 */ /* 0x000fe2000fffe03f */
[----:B------:R-:W-:Y:S01]  /*1670*/  UMOV UR25, 0x40000040 ;  /* 0x4000004000197882 */ /* 0x000fe20000000000 */
[----:B------:R-:W-:Y:S01]  /*1680*/  UMOV UR27, 0x40000040 ;  /* 0x40000040001b7882 */ /* 0x000fe20000000000 */
        /* <DEDUP_REMOVED lines=8> */
[----:B------:R-:W-:-:S04]  /*1710*/  UIADD3 UR36, UR36, 0x1, URZ ;  /* 0x0000000124247890 */ /* 0x000fc8000fffe03f */
[----:B------:R-:W-:-:S04]  /*1720*/  UISETP.NE.AND UP0, UPT, UR36, 0x5, UPT ;  /* 0x000000052400788c */ /* 0x000fc8000bf05270 */
[----:B------:R-:W-:Y:S01]  /*1730*/  USEL UR37, UR36, URZ, UP0 ;  /* 0x0000003f24257287 */ /* 0x000fe20008000000 */
[----:B------:R-:W-:Y:S02]  /*1740*/  WARPGROUP.DEPBAR.LE gsb0, 0x0 ;  /* 0x00008000000079c5 */ /* 0x000fe40000010000 */
[----:B------:R-:W-:-:S06]  /*1750*/  WARPGROUP.ARRIVE ;  /* 0x00000000000079c5 */ /* 0x000fcc0000000000 */
[----:B------:R-:W-:Y:S01]  /*1760*/  HGMMA.64x128x16.F32.BF16 R24, gdesc[UR12], R24, gsb0 ;  /* 0x01e000000c1879f0 */ /* 0x000fe20008001818 */
[----:B------:R-:W-:Y:S01]  /*1770*/  UMOV UR12, UR8 ;  /* 0x00000008000c7c82 */ /* 0x000fe20008000000 */
[----:B------:R-:W-:Y:S01]  /*1780*/  UMOV UR13, 0x40000040 ;  /* 0x40000040000d7882 */ /* 0x000fe20000000000 */
[----:B------:R-:W-:Y:S01]  /*1790*/  UMOV UR14, UR9 ;  /* 0x00000009000e7c82 */ /* 0x000fe20008000000 */
[----:B------:R-:W-:Y:S01]  /*17a0*/  UMOV UR15, 0x40000040 ;  /* 0x40000040000f7882 */ /* 0x000fe20000000000 */
[----:B------:R-:W-:Y:S01]  /*17b0*/  UIADD3 UR8, UR6, 0x6, URZ ;  /* 0x0000000606087890 */ /* 0x000fe2000fffe03f */
[----:B-1----:R-:W-:Y:S01]  /*17c0*/  MOV R2, UR12 ;  /* 0x0000000c00027c02 */ /* 0x002fe20008000f00 */
[----:B------:R-:W-:Y:S01]  /*17d0*/  UIADD3 UR9, UR7, 0x6, URZ ;  /* 0x0000000607097890 */ /* 0x000fe2000fffe03f */
[----:B------:R-:W-:-:S05]  /*17e0*/  IMAD.U32 R3, RZ, RZ, UR13 ;  /* 0x0000000dff037e24 */ /* 0x000fca000f8e00ff */
[----:B------:R1:W-:Y:S01]  /*17f0*/  STL.64 [R1+0x268], R2 ;  /* 0x0002680201007387 */ /* 0x0003e20000100a00 */
        /* <DEDUP_REMOVED lines=164> */
[----:B------:R-:W-:Y:S01]  /*2240*/  MOV R236, UR12 ;  /* 0x0000000c00ec7c02 */ /* 0x000fe20008000f00 */
[----:B------:R-:W-:Y:S01]  /*2250*/  UIADD3 UR8, UR7, 0x1002, URZ ;  /* 0x0000100207087890 */ /* 0x000fe2000fffe03f */
[----:B------:R-:W-:Y:S01]  /*2260*/  IMAD.U32 R237, RZ, RZ, UR13 ;  /* 0x0000000dffed7e24 */ /* 0x000fe2000f8e00ff */
        /* <DEDUP_REMOVED lines=73> */
[----:B------:R-:W-:Y:S01]  /*2700*/  MOV R222, UR12 ;  /* 0x0000000c00de7c02 */ /* 0x000fe20008000f00 */
[----:B------:R-:W-:Y:S01]  /*2710*/  IMAD.U32 R223, RZ, RZ, UR13 ;  /* 0x0000000dffdf7e24 */ /* 0x000fe2000f8e00ff */
[----:B------:R-:W-:Y:S02]  /*2720*/  WARPGROUP.DEPBAR.LE gsb0, 0x0 ;  /* 0x00008000000079c5 */ /* 0x000fe40000010000 */
[----:B------:R-:W-:-:S06]  /*2730*/  WARPGROUP.ARRIVE ;  /* 0x00000000000079c5 */ /* 0x000fcc0000000000 */
[----:B------:R-:W-:Y:S01]  /*2740*/  HGMMA.64x128x16.F32.BF16 R24, gdesc[UR12], R24, gsb0 ;  /* 0x01e000000c1879f0 */ /* 0x000fe20008001818 */
[----:B------:R-:W-:Y:S02]  /*2750*/  UIADD3 UR12, UR6, 0xc04, URZ ;  /* 0x00000c04060c7890 */ /* 0x000fe4000fffe03f */
[----:B------:R-:W-:Y:S01]  /*2760*/  UIADD3 UR14, UR7, 0x1804, URZ ;  /* 0x00001804070e7890 */ /* 0x000fe2000fffe03f */
[----:B------:R-:W-:Y:S01]  /*2770*/  UMOV UR13, 0x40000040 ;  /* 0x40000040000d7882 */ /* 0x000fe20000000000 */
[----:B------:R-:W-:Y:S01]  /*2780*/  UMOV UR15, 0x40000040 ;  /* 0x40000040000f7882 */ /* 0x000fe20000000000 */
[----:B------:R-:W-:Y:S01]  /*2790*/  ULDC UR6, c[0x0][0x604] ;  /* 0x0001810000067ab9 */ /* 0x000fe20000000800 */
[----:B------:R-:W-:Y:S02]  /*27a0*/  WARPGROUP.DEPBAR.LE gsb0, 0x0 ;  /* 0x00008000000079c5 */ /* 0x000fe40000010000 */
[----:B------:R-:W-:-:S06]  /*27b0*/  WARPGROUP.ARRIVE ;  /* 0x00000000000079c5 */ /* 0x000fcc0000000000 */
[----:B------:R-:W-:Y:S03]  /*27c0*/  HGMMA.64x128x16.F32.BF16 R24, gdesc[UR56], R24, gsb0 ;  /* 0x01e00000381879f0 */ /* 0x000fe60008001818 */
[----:B------:R-:W-:Y:S02]  /*27d0*/  WARPGROUP.DEPBAR.LE gsb0, 0x0 ;  /* 0x00008000000079c5 */ /* 0x000fe40000010000 */
[----:B------:R-:W-:-:S07]  /*27e0*/  WARPGROUP.ARRIVE ;  /* 0x00000000000079c5 */ /* 0x000fce0000000000 */
        /* <DEDUP_REMOVED lines=20> */
[----:B-1----:R-:W-:Y:S01]  /*2930*/  FMNMX R3, R24, R25, !PT ;  /* 0x0000001918037209 */ /* 0x002fe20007800000 */
[----:B------:R1:W-:Y:S01]  /*2940*/  SYNCS.ARRIVE.TRANS64.A1T0 RZ, [R0+UR10], RZ ;  /* 0x000000ff00ff79a7 */ /* 0x0003e2000810000a */
[----:B------:R-:W-:-:S04]  /*2950*/  FMNMX R5, R26, R27, !PT ;  /* 0x0000001b1a057209 */ /* 0x000fc80007800000 */
[----:B------:R-:W-:Y:S02]  /*2960*/  FMNMX R2, R30, R5, !PT ;  /* 0x000000051e027209 */ /* 0x000fe40007800000 */
[----:B-1----:R-:W-:Y:S02]  /*2970*/  FMNMX R0, R28, R3, !PT ;  /* 0x000000031c007209 */ /* 0x002fe40007800000 */
[----:B------:R-:W-:Y:S02]  /*2980*/  FMNMX R5, R31, R2, !PT ;  /* 0x000000021f057209 */ /* 0x000fe40007800000 */
[----:B------:R-:W-:Y:S02]  /*2990*/  FMNMX R3, R29, R0, !PT ;  /* 0x000000001d037209 */ /* 0x000fe40007800000 */
[----:B------:R-:W-:Y:S02]  /*29a0*/  FMNMX R2, R34, R5, !PT ;  /* 0x0000000522027209 */ /* 0x000fe40007800000 */
[----:B------:R-:W-:-:S02]  /*29b0*/  FMNMX R0, R32, R3, !PT ;  /* 0x0000000320007209 */ /* 0x000fc40007800000 */
[----:B------:R-:W-:Y:S02]  /*29c0*/  FMNMX R5, R35, R2, !PT ;  /* 0x0000000223057209 */ /* 0x000fe40007800000 */
[----:B------:R-:W-:Y:S02]  /*29d0*/  FMNMX R3, R33, R0, !PT ;  /* 0x0000000021037209 */ /* 0x000fe40007800000 */
        /* <DEDUP_REMOVED lines=51> */
[----:B------:R-:W-:-:S03]  /*2d10*/  FMNMX R0, R85, R0, !PT ;  /* 0x0000000055007209 */ /* 0x000fc60007800000 */
[----:B------:R-:W1:Y:S04]  /*2d20*/  SHFL.BFLY PT, R5, R2, 0x1, 0x1f ;  /* 0x0c201f0002057f89 */ /* 0x000e6800000e0000 */
[----:B------:R-:W2:Y:S01]  /*2d30*/  SHFL.BFLY PT, R3, R0, 0x1, 0x1f ;  /* 0x0c201f0000037f89 */ /* 0x000ea200000e0000 */
[----:B-1----:R-:W-:Y:S02]  /*2d40*/  FMNMX R5, R2, R5, !PT ;  /* 0x0000000502057209 */ /* 0x002fe40007800000 */
[----:B--2---:R-:W-:-:S03]  /*2d50*/  FMNMX R3, R0, R3, !PT ;  /* 0x0000000300037209 */ /* 0x004fc60007800000 */
[----:B------:R-:W1:Y:S04]  /*2d60*/  SHFL.BFLY PT, R22, R5, 0x2, 0x1f ;  /* 0x0c401f0005167f89 */ /* 0x000e6800000e0000 */
[----:B------:R-:W2:Y:S01]  /*2d70*/  SHFL.BFLY PT, R4, R3, 0x2, 0x1f ;  /* 0x0c401f0003047f89 */ /* 0x000ea200000e0000 */
[----:B-1----:R-:W-:Y:S02]  /*2d80*/  FMNMX R22, R5, R22, !PT ;  /* 0x0000001605167209 */ /* 0x002fe40007800000 */
[----:B--2---:R-:W-:Y:S02]  /*2d90*/  FMNMX R23, R3, R4, !PT ;  /* 0x0000000403177209 */ /* 0x004fe40007800000 */
[----:B------:R-:W-:Y:S02]  /*2da0*/  FSETP.NEU.AND P2, PT, R22, -INF , PT ;  /* 0xff8000001600780b */ /* 0x000fe40003f4d000 */
[----:B------:R-:W-:-:S02]  /*2db0*/  FSETP.NEU.AND P1, PT, R23, -INF , PT ;  /* 0xff8000001700780b */ /* 0x000fc40003f2d000 */
[----:B------:R-:W-:Y:S02]  /*2dc0*/  FSEL R0, R22, RZ, P2 ;  /* 0x000000ff16007208 */ /* 0x000fe40001000000 */
[----:B------:R-:W-:-:S03]  /*2dd0*/  FSEL R4, R23, RZ, P1 ;  /* 0x000000ff17047208 */ /* 0x000fc60000800000 */
[----:B------:R-:W-:Y:S02]  /*2de0*/  FMUL R0, R0, UR6 ;  /* 0x0000000600007c20 */ /* 0x000fe40008400000 */
[----:B------:R-:W-:Y:S02]  /*2df0*/  FMUL R4, R4, UR6 ;  /* 0x0000000604047c20 */ /* 0x000fe40008400000 */
[--C-:B------:R-:W-:Y:S01]  /*2e00*/  FFMA R2, R27, UR6, -R0.reuse ;  /* 0x000000061b027c23 */ /* 0x100fe20008000800 */
[----:B------:R-:W-:Y:S01]  /*2e10*/  FFMA R26, R26, UR6, -R0 ;  /* 0x000000061a1a7c23 */ /* 0x000fe20008000800 */
[--C-:B------:R-:W-:Y:S01]  /*2e20*/  FFMA R5, R29, UR6, -R4.reuse ;  /* 0x000000061d057c23 */ /* 0x100fe20008000804 */
[--C-:B------:R-:W-:Y:S01]  /*2e30*/  FFMA R24, R24, UR6, -R4.reuse ;  /* 0x0000000618187c23 */ /* 0x100fe20008000804 */
[--C-:B------:R-:W-:Y:S01]  /*2e40*/  FFMA R7, R33, UR6, -R4.reuse ;  /* 0x0000000621077c23 */ /* 0x100fe20008000804 */
[--C-:B------:R-:W-:Y:S01]  /*2e50*/  FFMA R28, R28, UR6, -R4.reuse ;  /* 0x000000061c1c7c23 */ /* 0x100fe20008000804 */
[--C-:B------:R-:W-:Y:S01]  /*2e60*/  FFMA R3, R25, UR6, -R4.reuse ;  /* 0x0000000619037c23 */ /* 0x100fe20008000804 */
[----:B------:R-:W-:Y:S01]  /*2e70*/  FSETP.GEU.AND P5, PT, R5, -126, PT ;  /* 0xc2fc00000500780b */ /* 0x000fe20003fae000 */
        /* <DEDUP_REMOVED lines=9> */
[--C-:B------:R-:W-:Y:S01]  /*2f10*/  FFMA R9, R37, UR6, -R4.reuse ;  /* 0x0000000625097c23 */ /* 0x100fe20008000804 */
[--C-:B------:R-:W-:Y:S01]  /*2f20*/  FFMA R48, R48, UR6, -R4.reuse ;  /* 0x0000000630307c23 */ /* 0x100fe20008000804 */
[----:B------:R-:W-:Y:S01]  /*2f30*/  FSETP.GEU.AND P6, PT, R32, -126, PT ;  /* 0xc2fc00002000780b */ /* 0x000fe20003fce000 */
[----:B------:R-:W-:Y:S01]  /*2f40*/  @!P5 FMUL R5, R5, 0.5 ;  /* 0x3f0000000505d820 */ /* 0x000fe20000400000 */
[--C-:B------:R-:W-:Y:S01]  /*2f50*/  FFMA R53, R53, UR6, -R4.reuse ;  /* 0x0000000635357c23 */ /* 0x100fe20008000804 */
[----:B------:R-:W-:Y:S01]  /*2f60*/  @!P2 FMUL R24, R24, 0.5 ;  /* 0x3f0000001818a820 */ /* 0x000fe20000400000 */
[--C-:B------:R-:W-:Y:S01]  /*2f70*/  FFMA R44, R44, UR6, -R4.reuse ;  /* 0x000000062c2c7c23 */ /* 0x100fe20008000804 */
[----:B------:R-:W-:Y:S01]  /*2f80*/  @!P1 FMUL R7, R7, 0.5 ;  /* 0x3f00000007079820 */ /* 0x000fe20000400000 */
[--C-:B------:R-:W-:Y:S01]  /*2f90*/  FFMA R52, R52, UR6, -R4.reuse ;  /* 0x0000000634347c23 */ /* 0x100fe20008000804 */
[----:B------:R-:W1:Y:S01]  /*2fa0*/  MUFU.EX2 R5, R5 ;  /* 0x0000000500057308 */ /* 0x000e620000000800 */
[----:B------:R-:W-:Y:S01]  /*2fb0*/  @!P4 FMUL R28, R28, 0.5 ;  /* 0x3f0000001c1cc820 */ /* 0x000fe20000400000 */
[----:B------:R-:W-:Y:S01]  /*2fc0*/  @!P3 FMUL R3, R3, 0.5 ;  /* 0x3f0000000303b820 */ /* 0x000fe20000400000 */
[--C-:B------:R-:W-:Y:S01]  /*2fd0*/  FFMA R57, R57, UR6, -R4.reuse ;  /* 0x0000000639397c23 */ /* 0x100fe20008000804 */
[--C-:B------:R-:W-:Y:S01]  /*2fe0*/  FFMA R60, R60, UR6, -R4.reuse ;  /* 0x000000063c3c7c23 */ /* 0x100fe20008000804 */
[--C-:B------:R-:W-:Y:S01]  /*2ff0*/  FFMA R15, R49, UR6, -R4.reuse ;  /* 0x00000006310f7c23 */ /* 0x100fe20008000804 */
[----:B------:R-:W-:Y:S01]  /*3000*/  @!P6 FMUL R32, R32, 0.5 ;  /* 0x3f0000002020e820 */ /* 0x000fe20000400000 */
[--C-:B------:R-:W-:Y:S01]  /*3010*/  FFMA R65, R65, UR6, -R4.reuse ;  /* 0x0000000641417c23 */ /* 0x100fe20008000804 */
[----:B------:R-:W2:Y:S01]  /*3020*/  MUFU.EX2 R180, R24 ;  /* 0x0000001800b47308 */ /* 0x000ea20000000800 */
[--C-:B------:R-:W-:Y:S01]  /*3030*/  FFMA R56, R56, UR6, -R4.reuse ;  /* 0x0000000638387c23 */ /* 0x100fe20008000804 */
[--C-:B------:R-:W-:Y:S01]  /*3040*/  FFMA R64, R64, UR6, -R4.reuse ;  /* 0x0000000640407c23 */ /* 0x100fe20008000804 */
[--C-:B------:R-:W-:Y:S01]  /*3050*/  FFMA R69, R69, UR6, -R4.reuse ;  /* 0x0000000645457c23 */ /* 0x100fe20008000804 */
[--C-:B------:R-:W-:Y:S01]  /*3060*/  FFMA R72, R72, UR6, -R4.reuse ;  /* 0x0000000648487c23 */ /* 0x100fe20008000804 */
[--C-:B------:R-:W-:Y:S01]  /*3070*/  FFMA R77, R77, UR6, -R4.reuse ;  /* 0x000000064d4d7c23 */ /* 0x100fe20008000804 */
[--C-:B------:R-:W-:Y:S01]  /*3080*/  FFMA R61, R61, UR6, -R4.reuse ;  /* 0x000000063d3d7c23 */ /* 0x100fe20008000804 */
[--C-:B------:R-:W-:Y:S01]  /*3090*/  FFMA R68, R68, UR6, -R4.reuse ;  /* 0x0000000644447c23 */ /* 0x100fe20008000804 */
[----:B------:R-:W3:Y:S01]  /*30a0*/  MUFU.EX2 R7, R7 ;  /* 0x0000000700077308 */ /* 0x000ee20000000800 */
[----:B-1----:R-:W-:Y:S01]  /*30b0*/  @!P5 FMUL R5, R5, R5 ;  /* 0x000000050505d220 */ /* 0x002fe20000400000 */
[----:B------:R-:W-:Y:S01]  /*30c0*/  FSETP.GEU.AND P5, PT, R11, -126, PT ;  /* 0xc2fc00000b00780b */ /* 0x000fe20003fae000 */
[--C-:B------:R-:W-:Y:S01]  /*30d0*/  FFMA R76, R76, UR6, -R4.reuse ;  /* 0x000000064c4c7c23 */ /* 0x100fe20008000804 */
[--C-:B------:R-:W-:Y:S01]  /*30e0*/  FFMA R81, R81, UR6, -R4.reuse ;  /* 0x0000000651517c23 */ /* 0x100fe20008000804 */
[--C-:B------:R-:W-:Y:S01]  /*30f0*/  FFMA R84, R84, UR6, -R4.reuse ;  /* 0x0000000654547c23 */ /* 0x100fe20008000804 */
[--C-:B------:R-:W-:Y:S01]  /*3100*/  FFMA R73, R73, UR6, -R4.reuse ;  /* 0x0000000649497c23 */ /* 0x100fe20008000804 */
[----:B------:R-:W-:Y:S01]  /*3110*/  FFMA R80, R80, UR6, -R4 ;  /* 0x0000000650507c23 */ /* 0x000fe20008000804 */
[----:B------:R-:W1:Y:S01]  /*3120*/  MUFU.EX2 R182, R28 ;  /* 0x0000001c00b67308 */ /* 0x000e620000000800 */
[----:B--2---:R-:W-:Y:S01]  /*3130*/  @!P2 FMUL R180, R180, R180 ;  /* 0x000000b4b4b4a220 */ /* 0x004fe20000400000 */
[----:B------:R-:W-:Y:S01]  /*3140*/  FSETP.GEU.AND P2, PT, R36, -126, PT ;  /* 0xc2fc00002400780b */ /* 0x000fe20003f4e000 */
[--C-:B------:R-:W-:Y:S01]  /*3150*/  FFMA R6, R31, UR6, -R0.reuse ;  /* 0x000000061f067c23 */ /* 0x100fe20008000800 */
[----:B------:R-:W-:Y:S01]  /*3160*/  FFMA R34, R34, UR6, -R0 ;  /* 0x0000000622227c23 */ /* 0x000fe20008000800 */
[----:B------:R-:W-:Y:S01]  /*3170*/  FFMA R4, R85, UR6, -R4 ;  /* 0x0000000655047c23 */ /* 0x000fe20008000804 */
[--C-:B------:R-:W-:Y:S01]  /*3180*/  FFMA R30, R30, UR6, -R0.reuse ;  /* 0x000000061e1e7c23 */ /* 0x100fe20008000800 */
[----:B------:R-:W-:Y:S01]  /*3190*/  @!P5 FMUL R11, R11, 0.5 ;  /* 0x3f0000000b0bd820 */ /* 0x000fe20000400000 */
[----:B------:R-:W2:Y:S01]  /*31a0*/  MUFU.EX2 R3, R3 ;  /* 0x0000000300037308 */ /* 0x000ea20000000800 */
[----:B---3--:R-:W-:Y:S01]  /*31b0*/  @!P1 FMUL R7, R7, R7 ;  /* 0x0000000707079220 */ /* 0x008fe20000400000 */
[----:B------:R-:W-:Y:S01]  /*31c0*/  FSETP.GEU.AND P1, PT, R13, -126, PT ;  /* 0xc2fc00000d00780b */ /* 0x000fe20003f2e000 */
[--C-:B------:R-:W-:Y:S01]  /*31d0*/  FFMA R38, R38, UR6, -R0.reuse ;  /* 0x0000000626267c23 */ /* 0x100fe20008000800 */
[--C-:B------:R-:W-:Y:S01]  /*31e0*/  FFMA R39, R39, UR6, -R0.reuse ;  /* 0x0000000627277c23 */ /* 0x100fe20008000800 */
[--C-:B------:R-:W-:Y:S01]  /*31f0*/  FFMA R43, R43, UR6, -R0.reuse ;  /* 0x000000062b2b7c23 */ /* 0x100fe20008000800 */
[--C-:B------:R-:W-:Y:S01]  /*3200*/  FFMA R46, R46, UR6, -R0.reuse ;  /* 0x000000062e2e7c23 */ /* 0x100fe20008000800 */
[----:B------:R-:W-:Y:S01]  /*3210*/  @!P2 FMUL R36, R36, 0.5 ;  /* 0x3f0000002424a820 */ /* 0x000fe20000400000 */
[----:B------:R-:W3:Y:S01]  /*3220*/  MUFU.EX2 R11, R11 ;  /* 0x0000000b000b7308 */ /* 0x000ee20000000800 */
[----:B-1----:R-:W-:Y:S01]  /*3230*/  @!P4 FMUL R182, R182, R182 ;  /* 0x000000b6b6b6c220 */ /* 0x002fe20000400000 */
[----:B------:R-:W-:Y:S01]  /*3240*/  FSETP.GEU.AND P4, PT, R40, -126, PT ;  /* 0xc2fc00002800780b */ /* 0x000fe20003f8e000 */
[--C-:B------:R-:W-:Y:S01]  /*3250*/  FFMA R35, R35, UR6, -R0.reuse ;  /* 0x0000000623237c23 */ /* 0x100fe20008000800 */
[--C-:B------:R-:W-:Y:S01]  /*3260*/  FFMA R42, R42, UR6, -R0.reuse ;  /* 0x000000062a2a7c23 */ /* 0x100fe20008000800 */
[--C-:B------:R-:W-:Y:S01]  /*3270*/  FFMA R50, R50, UR6, -R0.reuse ;  /* 0x0000000632327c23 */ /* 0x100fe20008000800 */
[--C-:B------:R-:W-:Y:S01]  /*3280*/  FFMA R51, R51, UR6, -R0.reuse ;  /* 0x0000000633337c23 */ /* 0x100fe20008000800 */
[----:B------:R-:W-:Y:S01]  /*3290*/  @!P1 FMUL R13, R13, 0.5 ;  /* 0x3f0000000d0d9820 */ /* 0x000fe20000400000 */
[----:B------:R-:W1:Y:S01]  /*32a0*/  MUFU.EX2 R178, R36 ;  /* 0x0000002400b27308 */ /* 0x000e620000000800 */
[----:B--2---:R-:W-:Y:S01]  /*32b0*/  @!P3 FMUL R3, R3, R3 ;  /* 0x000000030303b220 */ /* 0x004fe20000400000 */
[----:B------:R-:W-:Y:S01]  /*32c0*/  FSETP.GEU.AND P3, PT, R9, -126, PT ;  /* 0xc2fc00000900780b */ /* 0x000fe20003f6e000 */
[--C-:B------:R-:W-:Y:S01]  /*32d0*/  FFMA R55, R55, UR6, -R0.reuse ;  /* 0x0000000637377c23 */ /* 0x100fe20008000800 */
[--C-:B------:R-:W-:Y:S01]  /*32e0*/  FFMA R58, R58, UR6, -R0.reuse ;  /* 0x000000063a3a7c23 */ /* 0x100fe20008000800 */
[--C-:B------:R-:W-:Y:S01]  /*32f0*/  FFMA R47, R47, UR6, -R0.reuse ;  /* 0x000000062f2f7c23 */ /* 0x100fe20008000800 */
        /* <DEDUP_REMOVED lines=31> */
[----:B------:R-:W-:Y:S01]  /*34f0*/  FFMA R87, R87, UR6, -R0 ;  /* 0x0000000657577c23 */ /* 0x000fe20008000800 */
[----:B------:R-:W-:Y:S01]  /*3500*/  USEL UR6, URZ, 0x1, UP0 ;  /* 0x000000013f067887 */ /* 0x000fe20008000000 */
[----:B------:R-:W-:Y:S01]  /*3510*/  @!P6 FMUL R44, R44, 0.5 ;  /* 0x3f0000002c2ce820 */ /* 0x000fe20000400000 */
[----:B------:R-:W3:Y:S01]  /*3520*/  MUFU.EX2 R168, R48 ;  /* 0x0000003000a87308 */ /* 0x000ee20000000800 */
[----:B-1----:R-:W-:Y:S01]  /*3530*/  @!P1 FMUL R13, R13, R13 ;  /* 0x0000000d0d0d9220 */ /* 0x002fe20000400000 */
[----:B------:R-:W-:-:S02]  /*3540*/  FSETP.GEU.AND P1, PT, R57, -126, PT ;  /* 0xc2fc00003900780b */ /* 0x000fc40003f2e000 */
[----:B------:R-:W-:-:S03]  /*3550*/  LOP3.LUT R16, R16, UR6, RZ, 0x3c, !PT ;  /* 0x0000000610107c12 */ /* 0x000fc6000f8e3cff */
[----:B------:R-:W-:Y:S01]  /*3560*/  @!P4 FMUL R52, R52, 0.5 ;  /* 0x3f0000003434c820 */ /* 0x000fe20000400000 */
[----:B------:R-:W1:Y:S01]  /*3570*/  MUFU.EX2 R53, R53 ;  /* 0x0000003500357308 */ /* 0x000e620000000800 */
[----:B--2---:R-:W-:Y:S01]  /*3580*/  @!P3 FMUL R9, R9, R9 ;  /* 0x000000090909b220 */ /* 0x004fe20000400000 */
[----:B------:R-:W-:-:S05]  /*3590*/  FSETP.GEU.AND P3, PT, R15, -126, PT ;  /* 0xc2fc00000f00780b */ /* 0x000fca0003f6e000 */
[----:B------:R-:W-:Y:S01]  /*35a0*/  @!P1 FMUL R57, R57, 0.5 ;  /* 0x3f00000039399820 */ /* 0x000fe20000400000 */
[----:B------:R-:W2:Y:S01]  /*35b0*/  MUFU.EX2 R174, R44 ;  /* 0x0000002c00ae7308 */ /* 0x000ea20000000800 */
[----:B---3--:R-:W-:Y:S01]  /*35c0*/  @!P2 FMUL R168, R168, R168 ;  /* 0x000000a8a8a8a220 */ /* 0x008fe20000400000 */
[----:B------:R-:W-:-:S05]  /*35d0*/  FSETP.GEU.AND P2, PT, R60, -126, PT ;  /* 0xc2fc00003c00780b */ /* 0x000fca0003f4e000 */
[----:B------:R-:W-:Y:S01]  /*35e0*/  @!P3 FMUL R15, R15, 0.5 ;  /* 0x3f0000000f0fb820 */ /* 0x000fe20000400000 */
[----:B------:R-:W3:Y:S01]  /*35f0*/  MUFU.EX2 R170, R52 ;  /* 0x0000003400aa7308 */ /* 0x000ee20000000800 */
[----:B-1----:R-:W-:Y:S01]  /*3600*/  @!P5 FMUL R53, R53, R53 ;  /* 0x000000353535d220 */ /* 0x002fe20000400000 */
[----:B------:R-:W-:-:S05]  /*3610*/  FSETP.GEU.AND P5, PT, R65, -126, PT ;  /* 0xc2fc00004100780b */ /* 0x000fca0003fae000 */
        /* <DEDUP_REMOVED lines=19> */
[----:B------:R-:W-:-:S03]  /*3750*/  FSETP.GEU.AND P5, PT, R77, -126, PT ;  /* 0xc2fc00004d00780b */ /* 0x000fc60003fae000 */
[----:B------:R-:W-:Y:S02]  /*3760*/  FADD R24, R7, R160 ;  /* 0x000000a007187221 */ /* 0x000fe40000000000 */
[----:B------:R-:W-:Y:S01]  /*3770*/  @!P2 FMUL R72, R72, 0.5 ;  /* 0x3f0000004848a820 */ /* 0x000fe20000400000 */
[----:B------:R-:W3:Y:S01]  /*3780*/  MUFU.EX2 R21, R64 ;  /* 0x0000004000157308 */ /* 0x000ee20000000800 */
[----:B-1----:R-:W-:Y:S01]  /*3790*/  @!P3 FMUL R15, R15, R15 ;  /* 0x0000000f0f0fb220 */ /* 0x002fe20000400000 */
[----:B------:R-:W-:-:S05]  /*37a0*/  FSETP.GEU.AND P3, PT, R61, -126, PT ;  /* 0xc2fc00003d00780b */ /* 0x000fca0003f6e000 */
[----:B------:R-:W-:Y:S01]  /*37b0*/  @!P5 FMUL R77, R77, 0.5 ;  /* 0x3f0000004d4dd820 */ /* 0x000fe20000400000 */
[----:B------:R-:W1:Y:S01]  /*37c0*/  MUFU.EX2 R162, R69 ;  /* 0x0000004500a27308 */ /* 0x000e620000000800 */
[----:B--2---:R-:W-:Y:S01]  /*37d0*/  @!P6 FMUL R17, R17, R17 ;  /* 0x000000111111e220 */ /* 0x004fe20000400000 */
[----:B------:R-:W-:-:S03]  /*37e0*/  FSETP.GEU.AND P6, PT, R68, -126, PT ;  /* 0xc2fc00004400780b */ /* 0x000fc60003fce000 */
[----:B------:R-:W-:Y:S01]  /*37f0*/  FADD R0, R180, R17 ;  /* 0x00000011b4007221 */ /* 0x000fe20000000000 */
[----:B------:R-:W-:Y:S01]  /*3800*/  F2FP.BF16.F32.PACK_AB R180, R3, R180 ;  /* 0x000000b403b4723e */ /* 0x000fe200000010ff */
[----:B------:R-:W-:Y:S01]  /*3810*/  @!P3 FMUL R61, R61, 0.5 ;  /* 0x3f0000003d3db820 */ /* 0x000fe20000400000 */
[----:B------:R-:W2:Y:S01]  /*3820*/  MUFU.EX2 R27, R72 ;  /* 0x00000048001b7308 */ /* 0x000ea20000000800 */
[----:B---3--:R-:W-:Y:S01]  /*3830*/  @!P4 FMUL R21, R21, R21 ;  /* 0x000000151515c220 */ /* 0x008fe20000400000 */
[----:B------:R-:W-:-:S03]  /*3840*/  FSETP.GEU.AND P4, PT, R76, -126, PT ;  /* 0xc2fc00004c00780b */ /* 0x000fc60003f8e000 */
[----:B------:R-:W-:Y:S01]  /*3850*/  FADD R20, R176, R21 ;  /* 0x00000015b0147221 */ /* 0x000fe20000000000 */
[----:B------:R-:W-:Y:S01]  /*3860*/  F2FP.BF16.F32.PACK_AB R176, R7, R176 ;  /* 0x000000b007b0723e */ /* 0x000fe200000010ff */
[----:B------:R-:W-:Y:S01]  /*3870*/  @!P6 FMUL R68, R68, 0.5 ;  /* 0x3f0000004444e820 */ /* 0x000fe20000400000 */
[----:B------:R-:W3:Y:S01]  /*3880*/  MUFU.EX2 R158, R77 ;  /* 0x0000004d009e7308 */ /* 0x000ee20000000800 */
[----:B-1----:R-:W-:Y:S01]  /*3890*/  @!P1 FMUL R162, R162, R162 ;  /* 0x000000a2a2a29220 */ /* 0x002fe20000400000 */
[----:B------:R-:W-:Y:S02]  /*38a0*/  FSETP.GEU.AND P1, PT, R81, -126, PT ;  /* 0xc2fc00005100780b */ /* 0x000fe40003f2e000 */
[----:B------:R-:W-:-:S03]  /*38b0*/  F2FP.BF16.F32.PACK_AB R160, R160, R21 ;  /* 0x00000015a0a0723e */ /* 0x000fc600000010ff */
        /* <DEDUP_REMOVED lines=29> */
[----:B------:R2:W4:Y:S01]  /*3a90*/  MUFU.EX2 R181, R26 ;  /* 0x0000001a00b57308 */ /* 0x0005220000000800 */
[----:B---3--:R-:W-:Y:S01]  /*3aa0*/  @!P3 FMUL R156, R156, R156 ;  /* 0x0000009c9c9cb220 */ /* 0x008fe20000400000 */
[----:B------:R-:W-:-:S05]  /*3ab0*/  FSETP.GEU.AND P3, PT, R4, -126, PT ;  /* 0xc2fc00000400780b */ /* 0x000fca0003f6e000 */
[----:B------:R-:W-:Y:S01]  /*3ac0*/  @!P2 FMUL R34, R34, 0.5 ;  /* 0x3f0000002222a820 */ /* 0x000fe20000400000 */
[----:B------:R-:W3:Y:S01]  /*3ad0*/  MUFU.EX2 R2, R2 ;  /* 0x0000000200027308 */ /* 0x000ee20000000800 */
[----:B-1----:R-:W-:Y:S01]  /*3ae0*/  @!P6 FMUL R31, R31, R31 ;  /* 0x0000001f1f1fe220 */ /* 0x002fe20000400000 */
[----:B------:R-:W-:Y:S01]  /*3af0*/  FSETP.GEU.AND P6, PT, R30, -126, PT ;  /* 0xc2fc00001e00780b */ /* 0x000fe20003fce000 */
[----:B--2---:R-:W-:Y:S01]  /*3b00*/  FADD R26, R9, R162 ;  /* 0x000000a2091a7221 */ /* 0x004fe20000000000 */
[----:B------:R-:W-:Y:S01]  /*3b10*/  F2FP.BF16.F32.PACK_AB R162, R162, R25 ;  /* 0x00000019a2a2723e */ /* 0x000fe200000010ff */
[----:B------:R-:W-:Y:S01]  /*3b20*/  FADD R37, R168, R31 ;  /* 0x0000001fa8257221 */ /* 0x000fe20000000000 */
[----:B------:R-:W-:Y:S01]  /*3b30*/  F2FP.BF16.F32.PACK_AB R168, R15, R168 ;  /* 0x000000a80fa8723e */ /* 0x000fe200000010ff */
[----:B------:R-:W-:Y:S01]  /*3b40*/  @!P3 FMUL R4, R4, 0.5 ;  /* 0x3f0000000404b820 */ /* 0x000fe20000400000 */
[----:B------:R-:W1:Y:S01]  /*3b50*/  MUFU.EX2 R6, R6 ;  /* 0x0000000600067308 */ /* 0x000e620000000800 */
[----:B----4-:R-:W-:Y:S01]  /*3b60*/  @!P4 FMUL R181, R181, R181 ;  /* 0x000000b5b5b5c220 */ /* 0x010fe20000400000 */
[----:B------:R-:W-:Y:S01]  /*3b70*/  FSETP.GEU.AND P4, PT, R38, -126, PT ;  /* 0xc2fc00002600780b */ /* 0x000fe20003f8e000 */
[----:B------:R-:W-:Y:S01]  /*3b80*/  FADD R41, R20, R37 ;  /* 0x0000002514297221 */ /* 0x000fe20000000000 */
[----:B------:R-:W-:Y:S01]  /*3b90*/  FADD R20, R182, R19 ;  /* 0x00000013b6147221 */ /* 0x000fe20000000000 */
[----:B------:R-:W-:Y:S01]  /*3ba0*/  FADD R37, R174, R29 ;  /* 0x0000001dae257221 */ /* 0x000fe20000000000 */
[----:B------:R-:W-:Y:S01]  /*3bb0*/  F2FP.BF16.F32.PACK_AB R182, R5, R182 ;  /* 0x000000b605b6723e */ /* 0x000fe200000010ff */
[----:B------:R-:W-:Y:S01]  /*3bc0*/  @!P6 FMUL R30, R30, 0.5 ;  /* 0x3f0000001e1ee820 */ /* 0x000fe20000400000 */
[----:B------:R-:W2:Y:S01]  /*3bd0*/  MUFU.EX2 R177, R34 ;  /* 0x0000002200b17308 */ /* 0x000ea20000000800 */
[----:B---3--:R-:W-:Y:S01]  /*3be0*/  @!P5 FMUL R2, R2, R2 ;  /* 0x000000020202d220 */ /* 0x008fe20000400000 */
[----:B------:R-:W-:Y:S01]  /*3bf0*/  FSETP.GEU.AND P5, PT, R39, -126, PT ;  /* 0xc2fc00002700780b */ /* 0x000fe20003fae000 */
[----:B------:R-:W-:Y:S01]  /*3c00*/  FADD R32, R20, R37 ;  /* 0x0000002514207221 */ /* 0x000fe20000000000 */
[----:B------:R-:W-:Y:S01]  /*3c10*/  FADD R37, R170, R33 ;  /* 0x00000021aa257221 */ /* 0x000fe20000000000 */
[----:B------:R-:W-:Y:S01]  /*3c20*/  FADD R20, R5, R166 ;  /* 0x000000a605147221 */ /* 0x000fe20000000000 */
[----:B------:R-:W-:Y:S01]  /*3c30*/  F2FP.BF16.F32.PACK_AB R174, R13, R174 ;  /* 0x000000ae0dae723e */ /* 0x000fe200000010ff */
[----:B------:R-:W-:Y:S01]  /*3c40*/  @!P4 FMUL R38, R38, 0.5 ;  /* 0x3f0000002626c820 */ /* 0x000fe20000400000 */
[----:B------:R-:W3:Y:S01]  /*3c50*/  MUFU.EX2 R154, R4 ;  /* 0x00000004009a7308 */ /* 0x000ee20000000800 */
[----:B-1----:R-:W-:Y:S01]  /*3c60*/  @!P1 FMUL R6, R6, R6 ;  /* 0x0000000606069220 */ /* 0x002fe20000400000 */
[----:B------:R-:W-:-:S02]  /*3c70*/  FSETP.GEU.AND P1, PT, R43, -126, PT ;  /* 0xc2fc00002b00780b */ /* 0x000fc40003f2e000 */
[----:B------:R-:W-:Y:S02]  /*3c80*/  F2FP.BF16.F32.PACK_AB R170, R53, R170 ;  /* 0x000000aa35aa723e */ /* 0x000fe400000010ff */
[----:B------:R-:W-:Y:S01]  /*3c90*/  F2FP.BF16.F32.PACK_AB R166, R166, R19 ;  /* 0x00000013a6a6723e */ /* 0x000fe200000010ff */
        /* <DEDUP_REMOVED lines=9> */
[----:B------:R3:W4:Y:S01]  /*3d30*/  MUFU.EX2 R8, R39 ;  /* 0x0000002700087308 */ /* 0x0007220000000800 */
[----:B-1----:R-:W-:Y:S01]  /*3d40*/  @!P6 FMUL R183, R183, R183 ;  /* 0x000000b7b7b7e220 */ /* 0x002fe20000400000 */
[----:B------:R-:W-:-:S05]  /*3d50*/  FSETP.GEU.AND P6, PT, R42, -126, PT ;  /* 0xc2fc00002a00780b */ /* 0x000fca0003fce000 */
[----:B------:R-:W-:Y:S01]  /*3d60*/  @!P3 FMUL R35, R35, 0.5 ;  /* 0x3f0000002323b820 */ /* 0x000fe20000400000 */
[----:B------:R1:W5:Y:S01]  /*3d70*/  MUFU.EX2 R10, R43 ;  /* 0x0000002b000a7308 */ /* 0x0003620000000800 */
[----:B--2---:R-:W-:Y:S01]  /*3d80*/  @!P4 FMUL R179, R179, R179 ;  /* 0x000000b3b3b3c220 */ /* 0x004fe20000400000 */
[----:B------:R-:W-:Y:S01]  /*3d90*/  FSETP.GEU.AND P4, PT, R50, -126, PT ;  /* 0xc2fc00003200780b */ /* 0x000fe20003f8e000 */
[----:B---3--:R-:W-:Y:S01]  /*3da0*/  FADD R39, R15, R152 ;  /* 0x000000980f277221 */ /* 0x008fe20000000000 */
[----:B------:R-:W-:-:S03]  /*3db0*/  F2FP.BF16.F32.PACK_AB R152, R152, R31 ;  /* 0x0000001f9898723e */ /* 0x000fc600000010ff */
[----:B------:R-:W-:Y:S01]  /*3dc0*/  @!P6 FMUL R42, R42, 0.5 ;  /* 0x3f0000002a2ae820 */ /* 0x000fe20000400000 */
[----:B------:R-:W2:Y:S01]  /*3dd0*/  MUFU.EX2 R175, R46 ;  /* 0x0000002e00af7308 */ /* 0x000ea20000000800 */
[----:B----4-:R-:W-:Y:S01]  /*3de0*/  @!P5 FMUL R8, R8, R8 ;  /* 0x000000080808d220 */ /* 0x010fe20000400000 */
[----:B------:R-:W-:Y:S01]  /*3df0*/  FSETP.GEU.AND P5, PT, R51, -126, PT ;  /* 0xc2fc00003300780b */ /* 0x000fe20003fae000 */
[----:B-1----:R-:W-:Y:S01]  /*3e00*/  FADD R43, R24, R39 ;  /* 0x00000027182b7221 */ /* 0x002fe20000000000 */
[----:B------:R-:W-:Y:S01]  /*3e10*/  FADD R24, R178, R25 ;  /* 0x00000019b2187221 */ /* 0x000fe20000000000 */
[----:B------:R-:W-:Y:S01]  /*3e20*/  FADD R39, R53, R154 ;  /* 0x0000009a35277221 */ /* 0x000fe20000000000 */
[----:B------:R-:W-:Y:S01]  /*3e30*/  F2FP.BF16.F32.PACK_AB R178, R9, R178 ;  /* 0x000000b209b2723e */ /* 0x000fe200000010ff */
[----:B------:R-:W-:Y:S01]  /*3e40*/  @!P4 FMUL R50, R50, 0.5 ;  /* 0x3f0000003232c820 */ /* 0x000fe20000400000 */
[----:B------:R1:W3:Y:S01]  /*3e50*/  MUFU.EX2 R4, R35 ;  /* 0x0000002300047308 */ /* 0x0002e20000000800 */
[----:B-----5:R-:W-:Y:S01]  /*3e60*/  @!P1 FMUL R10, R10, R10 ;  /* 0x0000000a0a0a9220 */ /* 0x020fe20000400000 */
[----:B------:R-:W-:Y:S01]  /*3e70*/  FSETP.GEU.AND P1, PT, R55, -126, PT ;  /* 0xc2fc00003700780b */ /* 0x000fe20003f2e000 */
[----:B------:R-:W-:Y:S01]  /*3e80*/  FADD R37, R24, R37 ;  /* 0x0000002518257221 */ /* 0x000fe20000000000 */
[----:B------:R-:W-:Y:S01]  /*3e90*/  FADD R39, R26, R39 ;  /* 0x000000271a277221 */ /* 0x000fe20000000000 */
[----:B------:R-:W-:-:S02]  /*3ea0*/  F2FP.BF16.F32.PACK_AB R154, R154, R33 ;  /* 0x000000219a9a723e */ /* 0x000fc400000010ff */
[----:B------:R-:W-:Y:S01]  /*3eb0*/  @!P5 FMUL R51, R51, 0.5 ;  /* 0x3f0000003333d820 */ /* 0x000fe20000400000 */
[----:B------:R-:W4:Y:S01]  /*3ec0*/  MUFU.EX2 R173, R42 ;  /* 0x0000002a00ad7308 */ /* 0x000f220000000800 */
[----:B--2---:R-:W-:Y:S01]  /*3ed0*/  @!P2 FMUL R175, R175, R175 ;  /* 0x000000afafafa220 */ /* 0x004fe20000400000 */
[----:B------:R-:W-:Y:S01]  /*3ee0*/  FSETP.GEU.AND P2, PT, R58, -126, PT ;  /* 0xc2fc00003a00780b */ /* 0x000fe20003f4e000 */
[----:B-1----:R-:W-:Y:S01]  /*3ef0*/  FADD R35, R172, R27 ;  /* 0x0000001bac237221 */ /* 0x002fe20000000000 */
[----:B------:R-:W-:Y:S01]  /*3f00*/  FADD R37, R32, R37 ;  /* 0x0000002520257221 */ /* 0x000fe20000000000 */
[----:B------:R-:W-:Y:S02]  /*3f10*/  F2FP.BF16.F32.PACK_AB R172, R11, R172 ;  /* 0x000000ac0bac723e */ /* 0x000fe400000010ff */
[----:B------:R-:W-:Y:S01]  /*3f20*/  @!P1 FMUL R55, R55, 0.5 ;  /* 0x3f00000037379820 */ /* 0x000fe20000400000 */
[----:B------:R-:W1:Y:S01]  /*3f30*/  MUFU.EX2 R169, R50 ;  /* 0x0000003200a97308 */ /* 0x000e620000000800 */
[----:B---3--:R-:W-:Y:S01]  /*3f40*/  @!P3 FMUL R4, R4, R4 ;  /* 0x000000040404b220 */ /* 0x008fe20000400000 */
[----:B------:R-:W-:Y:S01]  /*3f50*/  FSETP.GEU.AND P3, PT, R47, -126, PT ;  /* 0xc2fc00002f00780b */ /* 0x000fe20003f6e000 */
[----:B------:R-:W-:Y:S01]  /*3f60*/  FADD R28, R0, R35 ;  /* 0x00000023001c7221 */ /* 0x000fe20000000000 */
[----:B------:R-:W-:Y:S01]  /*3f70*/  FADD R0, R3, R164 ;  /* 0x000000a403007221 */ /* 0x000fe20000000000 */
[----:B------:R-:W-:Y:S01]  /*3f80*/  FADD R35, R11, R156 ;  /* 0x0000009c0b237221 */ /* 0x000fe20000000000 */
[----:B------:R-:W-:Y:S01]  /*3f90*/  F2FP.BF16.F32.PACK_AB R164, R164, R17 ;  /* 0x00000011a4a4723e */ /* 0x000fe200000010ff */
[----:B------:R-:W-:Y:S01]  /*3fa0*/  @!P2 FMUL R58, R58, 0.5 ;  /* 0x3f0000003a3aa820 */ /* 0x000fe20000400000 */
[----:B------:R-:W2:Y:S01]  /*3fb0*/  MUFU.EX2 R14, R51 ;  /* 0x00000033000e7308 */ /* 0x000ea20000000800 */
[----:B----4-:R-:W-:Y:S01]  /*3fc0*/  @!P6 FMUL R173, R173, R173 ;  /* 0x000000adadade220 */ /* 0x010fe20000400000 */
        /* <DEDUP_REMOVED lines=8> */
[----:B------:R-:W-:Y:S01]  /*4050*/  FSETP.GEU.AND P4, PT, R62, -126, PT ;  /* 0xc2fc00003e00780b */ /* 0x000fe20003f8e000 */
[----:B------:R-:W-:Y:S01]  /*4060*/  FADD R20, R20, R35 ;  /* 0x0000002314147221 */ /* 0x000fe20000000000 */
[----:B------:R-:W-:Y:S01]  /*4070*/  FADD R30, R30, R43 ;  /* 0x0000002b1e1e7221 */ /* 0x000fe20000000000 */
[----:B------:R-:W-:Y:S01]  /*4080*/  FADD R28, R28, R37 ;  /* 0x000000251c1c7221 */ /* 0x000fe20000000000 */
[----:B------:R-:W-:Y:S01]  /*4090*/  F2FP.BF16.F32.PACK_AB R158, R158, R29 ;  /* 0x0000001d9e9e723e */ /* 0x000fe200000010ff */
[----:B------:R-:W-:Y:S01]  /*40a0*/  @!P6 FMUL R54, R54, 0.5 ;  /* 0x3f0000003636e820 */ /* 0x000fe20000400000 */
[----:B------:R-:W1:Y:S01]  /*40b0*/  MUFU.EX2 R58, R58 ;  /* 0x0000003a003a7308 */ /* 0x000e620000000800 */
[----:B--2---:R-:W-:Y:S01]  /*40c0*/  @!P5 FMUL R14, R14, R14 ;  /* 0x0000000e0e0ed220 */ /* 0x004fe20000400000 */
[----:B------:R-:W-:Y:S01]  /*40d0*/  FSETP.GEU.AND P5, PT, R63, -126, PT ;  /* 0xc2fc00003f00780b */ /* 0x000fe20003fae000 */
[----:B------:R-:W-:-:S04]  /*40e0*/  FADD R39, R20, R39 ;  /* 0x0000002714277221 */ /* 0x000fc80000000000 */
[----:B------:R-:W-:Y:S01]  /*40f0*/  @!P4 FMUL R62, R62, 0.5 ;  /* 0x3f0000003e3ec820 */ /* 0x000fe20000400000 */
[----:B------:R-:W2:Y:S01]  /*4100*/  MUFU.EX2 R12, R47 ;  /* 0x0000002f000c7308 */ /* 0x000ea20000000800 */
[----:B---3--:R-:W-:Y:S01]  /*4110*/  @!P1 FMUL R18, R18, R18 ;  /* 0x0000001212129220 */ /* 0x008fe20000400000 */
[----:B------:R-:W-:Y:S01]  /*4120*/  FSETP.GEU.AND P1, PT, R67, -126, PT ;  /* 0xc2fc00004300780b */ /* 0x000fe20003f2e000 */
[----:B------:R-:W-:-:S04]  /*4130*/  FADD R39, R30, R39 ;  /* 0x000000271e277221 */ /* 0x000fc80000000000 */
[----:B------:R-:W-:Y:S01]  /*4140*/  @!P5 FMUL R63, R63, 0.5 ;  /* 0x3f0000003f3fd820 */ /* 0x000fe20000400000 */
[----:B------:R-:W3:Y:S01]  /*4150*/  MUFU.EX2 R171, R54 ;  /* 0x0000003600ab7308 */ /* 0x000ee20000000800 */
[----:B-1----:R-:W-:Y:S01]  /*4160*/  @!P2 FMUL R58, R58, R58 ;  /* 0x0000003a3a3aa220 */ /* 0x002fe20000400000 */
[----:B------:R-:W-:Y:S01]  /*4170*/  FSETP.GEU.AND P2, PT, R74, -126, PT ;  /* 0xc2fc00004a00780b */ /* 0x000fe20003f4e000 */
[----:B------:R-:W-:Y:S02]  /*4180*/  FADD R220, R28, R39 ;  /* 0x000000271cdc7221 */ /* 0x000fe40000000000 */
[----:B------:R-:W-:Y:S01]  /*4190*/  FADD R24, R181, R58 ;  /* 0x0000003ab5187221 */ /* 0x000fe20000000000 */
        /* <DEDUP_REMOVED lines=25> */
[----:B------:R-:W-:-:S03]  /*4330*/  FSETP.GEU.AND P3, PT, R70, -126, PT ;  /* 0xc2fc00004600780b */ /* 0x000fc60003f6e000 */
[----:B------:R-:W-:Y:S01]  /*4340*/  FADD R26, R2, R165 ;  /* 0x000000a5021a7221 */ /* 0x000fe20000000000 */
[----:B------:R-:W-:Y:S01]  /*4350*/  F2FP.BF16.F32.PACK_AB R165, R165, R58 ;  /* 0x0000003aa5a5723e */ /* 0x000fe200000010ff */
        /* <DEDUP_REMOVED lines=18> */
[----:B------:R-:W-:Y:S01]  /*4480*/  F2FP.BF16.F32.PACK_AB R177, R4, R177 ;  /* 0x000000b104b1723e */ /* 0x000fe200000010ff */
[----:B------:R-:W-:Y:S01]  /*4490*/  FADD R47, R10, R157 ;  /* 0x0000009d0a2f7221 */ /* 0x000fe20000000000 */
[----:B------:R-:W-:Y:S01]  /*44a0*/  F2FP.BF16.F32.PACK_AB R161, R161, R66 ;  /* 0x00000042a1a1723e */ /* 0x000fe200000010ff */
[----:B------:R-:W-:Y:S01]  /*44b0*/  @!P6 FMUL R71, R71, 0.5 ;  /* 0x3f0000004747e820 */ /* 0x000fe20000400000 */
[----:B------:R-:W1:Y:S01]  /*44c0*/  MUFU.EX2 R70, R70 ;  /* 0x0000004600467308 */ /* 0x000e620000000800 */
[----:B--2---:R-:W-:Y:S01]  /*44d0*/  @!P5 FMUL R82, R82, R82 ;  /* 0x000000525252d220 */ /* 0x004fe20000400000 */
        /* <DEDUP_REMOVED lines=10> */
[----:B------:R-:W-:Y:S01]  /*4580*/  F2FP.BF16.F32.PACK_AB R167, R167, R62 ;  /* 0x0000003ea7a7723e */ /* 0x000fe200000010ff */
[----:B------:R-:W-:Y:S01]  /*4590*/  FADD R36, R14, R153 ;  /* 0x000000990e247221 */ /* 0x000fe20000000000 */
[----:B------:R-:W-:Y:S01]  /*45a0*/  F2FP.BF16.F32.PACK_AB R157, R157, R74 ;  /* 0x0000004a9d9d723e */ /* 0x000fe200000010ff */
[----:B------:R-:W-:Y:S01]  /*45b0*/  @!P5 FMUL R86, R86, 0.5 ;  /* 0x3f0000005656d820 */ /* 0x000fe20000400000 */
[----:B------:R-:W3:Y:S01]  /*45c0*/  MUFU.EX2 R78, R78 ;  /* 0x0000004e004e7308 */ /* 0x000ee20000000800 */
[----:B-1----:R-:W-:Y:S01]  /*45d0*/  @!P3 FMUL R70, R70, R70 ;  /* 0x000000464646b220 */ /* 0x002fe20000400000 */
[----:B------:R-:W-:Y:S01]  /*45e0*/  FADD R55, R35, R36 ;  /* 0x0000002423377221 */ /* 0x000fe20000000000 */
[----:B------:R-:W-:Y:S01]  /*45f0*/  FADD R38, R38, R51 ;  /* 0x0000003326267221 */ /* 0x000fe20000000000 */
[----:B------:R-:W-:Y:S01]  /*4600*/  F2FP.BF16.F32.PACK_AB R153, R153, R82 ;  /* 0x000000529999723e */ /* 0x000fe200000010ff */
[----:B------:R-:W-:Y:S01]  /*4610*/  FADD R34, R179, R70 ;  /* 0x00000046b3227221 */ /* 0x000fe20000000000 */
[----:B------:R-:W-:Y:S01]  /*4620*/  FADD R40, R40, R55 ;  /* 0x0000003728287221 */ /* 0x000fe20000000000 */
[----:B------:R-:W-:Y:S01]  /*4630*/  @!P1 FMUL R87, R87, 0.5 ;  /* 0x3f00000057579820 */ /* 0x000fe20000400000 */
[----:B------:R-:W1:Y:S01]  /*4640*/  MUFU.EX2 R159, R79 ;  /* 0x0000004f009f7308 */ /* 0x000e620000000800 */
[----:B--2---:R-:W-:Y:S01]  /*4650*/  @!P6 FMUL R163, R163, R163 ;  /* 0x000000a3a3a3e220 */ /* 0x004fe20000400000 */
[----:B------:R-:W-:-:S03]  /*4660*/  F2FP.BF16.F32.PACK_AB R179, R8, R179 ;  /* 0x000000b308b3723e */ /* 0x000fc600000010ff */
[----:B------:R-:W-:Y:S01]  /*4670*/  FADD R35, R8, R163 ;  /* 0x000000a308237221 */ /* 0x000fe20000000000 */
[----:B------:R-:W-:Y:S02]  /*4680*/  F2FP.BF16.F32.PACK_AB R163, R163, R70 ;  /* 0x00000046a3a3723e */ /* 0x000fe400000010ff */
[----:B------:R-:W2:Y:S01]  /*4690*/  MUFU.EX2 R0, R86 ;  /* 0x0000005600007308 */ /* 0x000ea20000000800 */
[----:B---3--:R-:W-:-:S04]  /*46a0*/  @!P2 FMUL R78, R78, R78 ;  /* 0x0000004e4e4ea220 */ /* 0x008fc80000400000 */
[----:B------:R-:W-:Y:S01]  /*46b0*/  FADD R45, R175, R78 ;  /* 0x0000004eaf2d7221 */ /* 0x000fe20000000000 */
[----:B------:R-:W-:Y:S02]  /*46c0*/  F2FP.BF16.F32.PACK_AB R175, R12, R175 ;  /* 0x000000af0caf723e */ /* 0x000fe400000010ff */
[----:B------:R-:W3:Y:S01]  /*46d0*/  MUFU.EX2 R155, R87 ;  /* 0x00000057009b7308 */ /* 0x000ee20000000800 */
[----:B-1----:R-:W-:Y:S01]  /*46e0*/  @!P4 FMUL R159, R159, R159 ;  /* 0x0000009f9f9fc220 */ /* 0x002fe20000400000 */
[----:B------:R-:W-:-:S03]  /*46f0*/  FADD R24, R24, R45 ;  /* 0x0000002d18187221 */ /* 0x000fc60000000000 */
[----:B------:R-:W-:Y:S01]  /*4700*/  FADD R47, R12, R159 ;  /* 0x0000009f0c2f7221 */ /* 0x000fe20000000000 */
[----:B------:R-:W-:Y:S01]  /*4710*/  F2FP.BF16.F32.PACK_AB R159, R159, R78 ;  /* 0x0000004e9f9f723e */ /* 0x000fe200000010ff */
[----:B--2---:R-:W-:Y:S02]  /*4720*/  @!P5 FMUL R0, R0, R0 ;  /* 0x000000000000d220 */ /* 0x004fe40000400000 */
[----:B------:R-:W-:Y:S02]  /*4730*/  FADD R26, R26, R47 ;  /* 0x0000002f1a1a7221 */ /* 0x000fe40000000000 */
[----:B------:R-:W-:Y:S01]  /*4740*/  FADD R49, R171, R0 ;  /* 0x00000000ab317221 */ /* 0x000fe20000000000 */
[----:B------:R-:W-:Y:S01]  /*4750*/  F2FP.BF16.F32.PACK_AB R171, R18, R171 ;  /* 0x000000ab12ab723e */ /* 0x000fe200000010ff */
[----:B---3--:R-:W-:Y:S02]  /*4760*/  @!P1 FMUL R155, R155, R155 ;  /* 0x0000009b9b9b9220 */ /* 0x008fe40000400000 */
[----:B------:R-:W-:-:S02]  /*4770*/  FADD R49, R34, R49 ;  /* 0x0000003122317221 */ /* 0x000fc40000000000 */
[----:B------:R-:W-:Y:S02]  /*4780*/  FADD R36, R18, R155 ;  /* 0x0000009b12247221 */ /* 0x000fe40000000000 */
[----:B------:R-:W-:Y:S02]  /*4790*/  FADD R49, R24, R49 ;  /* 0x0000003118317221 */ /* 0x000fe40000000000 */
[----:B------:R-:W-:Y:S02]  /*47a0*/  FADD R35, R35, R36 ;  /* 0x0000002423237221 */ /* 0x000fe40000000000 */
[----:B------:R-:W-:Y:S02]  /*47b0*/  FADD R38, R38, R49 ;  /* 0x0000003126267221 */ /* 0x000fe40000000000 */
[----:B------:R-:W-:-:S04]  /*47c0*/  FADD R35, R26, R35 ;  /* 0x000000231a237221 */ /* 0x000fc80000000000 */
[----:B------:R-:W-:-:S04]  /*47d0*/  FADD R35, R40, R35 ;  /* 0x0000002328237221 */ /* 0x000fc80000000000 */
[----:B------:R-:W-:Y:S01]  /*47e0*/  FADD R219, R38, R35 ;  /* 0x0000002326db7221 */ /* 0x000fe20000000000 */
[----:B------:R-:W-:Y:S06]  /*47f0*/  @!P0 BRA `(.L_x_21) ;  /* 0x0000000000048947 */ /* 0x000fec0003800000 */
[----:B------:R-:W-:Y:S01]  /*4800*/  BPT.TRAP 0x1 ;  /* 0x000000040000795c */ /* 0x000fe20000300000 */
.L_x_21:
[----:B------:R-:W-:Y:S01]  /*4810*/  ULEA UR6, UR37, UR4, 0x3 ;  /* 0x0000000425067291 */ /* 0x000fe2000f8e183f */
[----:B------:R-:W-:-:S08]  /*4820*/  SHF.L.U32 R2, R16, 0x1f, RZ ;  /* 0x0000001f10027819 */ /* 0x000fd000000006ff */
[----:B------:R-:W1:Y:S02]  /*4830*/  SYNCS.PHASECHK.TRANS64.TRYWAIT P1, [UR6+0xc4400], R2 ;  /* 0x0c440002ff0075a7 */ /* 0x000e640008020146 */
[----:B-1----:R-:W-:Y:S05]  /*4840*/  @!P1 BRA `(.L_x_22) ;  /* 0x00000224009c9947 */ /* 0x002fea0003800000 */
.L_x_140:
[----:B------:R-:W-:Y:S01]  /*4850*/  ULOP3.LUT UR6, UR11, 0x4000000, URZ, 0xfc, !UPT ;  /* 0x040000000b067892 */ /* 0x000fe2000f8efc3f */
[----:B------:R-:W-:Y:S01]  /*4860*/  WARPGROUP.ARRIVE ;  /* 0x00000000000079c5 */ /* 0x000fe20000000000 */
[----:B------:R-:W-:Y:S01]  /*4870*/  STL [R1+0xcdc], R168 ;  /* 0x000cdca801007387 */ /* 0x000fe20000100800 */
[----:B------:R-:W-:Y:S01]  /*4880*/  UMOV UR11, 0x40000040 ;  /* 0x40000040000b7882 */ /* 0x000fe20000000000 */
[----:B------:R-:W-:Y:S02]  /*4890*/  ULEA UR7, UR37, UR6, 0xd ;  /* 0x0000000625077291 */ /* 0x000fe4000f8e683f */
[----:B------:R-:W-:Y:S02]  /*48a0*/  STL [R1+0xcd8], R169 ;  /* 0x000cd8a901007387 */ /* 0x000fe40000100800 */
[----:B------:R-:W-:Y:S02]  /*48b0*/  UIADD3 UR8, UR7, 0x1000, URZ ;  /* 0x0000100007087890 */ /* 0x000fe4000fffe03f */
[----:B------:R-:W-:Y:S01]  /*48c0*/  STL [R1+0xcd4], R170 ;  /* 0x000cd4aa01007387 */ /* 0x000fe20000100800 */
[----:B------:R-:W-:-:S06]  /*48d0*/  UMOV UR10, UR7 ;  /* 0x00000007000a7c82 */ /* 0x000fcc0008000000 */
[----:B------:R-:W-:Y:S01]  /*48e0*/  HGMMA.64x256x16.F32.BF16 R24, R180, gdesc[UR8].tnspB, RZ, !UPT, gsb0 ;  /* 0x43e00008b4187df0 */ /* 0x000fe2000c0018ff */
[----:B------:R-:W-:Y:S01]  /*48f0*/  STL [R1+0xcd0], R171 ;  /* 0x000cd0ab01007387 */ /* 0x000fe20000100800 */
[----:B------:R-:W-:Y:S01]  /*4900*/  UMOV UR10, UR8 ;  /* 0x00000008000a7c82 */ /* 0x000fe20008000000 */
[----:B------:R-:W-:Y:S02]  /*4910*/  UMOV UR11, 0x40000040 ;  /* 0x40000040000b7882 */ /* 0x000fe40000000000 */
[----:B------:R-:W-:Y:S04]  /*4920*/  STL [R1+0x8ec], R160 ;  /* 0x0008eca001007387 */ /* 0x000fe80000100800 */
        /* <DEDUP_REMOVED lines=8> */
[----:B------:R2:W-:Y:S04]  /*49b0*/  STL [R1+0x4d8], R235 ;  /* 0x0004d8eb01007387 */ /* 0x0005e80000100800 */
        /* <DEDUP_REMOVED lines=15> */
[----:B------:R-:W-:Y:S04]  /*4ab0*/  STL [R1+0x498], R23 ;  /* 0x0004981701007387 */ /* 0x000fe80000100800 */
[----:B------:R1:W-:Y:S04]  /*4ac0*/  STL [R1+0x494], R22 ;  /* 0x0004941601007387 */ /* 0x0003e80000100800 */
[----:B------:R1:W-:Y:S01]  /*4ad0*/  STL [R1+0x490], R16 ;  /* 0x0004901001007387 */ /* 0x0003e20000100800 */
[----:B------:R-:W-:-:S03]  /*4ae0*/  WARPGROUP.DEPBAR.LE gsb0, 0x0 ;  /* 0x00008000000079c5 */ /* 0x000fc60000010000 */
[----:B------:R-:W-:Y:S01]  /*4af0*/  STL.64 [R1], R24 ;  /* 0x0000001801007387 */ /* 0x000fe20000100a00 */
[----:B--2---:R-:W-:Y:S01]  /*4b00*/  IMAD.MOV.U32 R235, RZ, RZ, R65 ;  /* 0x000000ffffeb7224 */ /* 0x004fe200078e0041 */
[----:B---3--:R-:W-:Y:S01]  /*4b10*/  MOV R234, R66 ;  /* 0x0000004200ea7202 */ /* 0x008fe20000000f00 */
[----:B----4-:R-:W-:Y:S01]  /*4b20*/  IMAD.MOV.U32 R233, RZ, RZ, R67 ;  /* 0x000000ffffe97224 */ /* 0x010fe200078e0043 */
[----:B------:R-:W-:Y:S01]  /*4b30*/  STL.64 [R1+0x8], R26 ;  /* 0x0000081a01007387 */ /* 0x000fe20000100a00 */
[----:B-1----:R-:W-:Y:S01]  /*4b40*/  MOV R232, R68 ;  /* 0x0000004400e87202 */ /* 0x002fe20000000f00 */
[----:B------:R-:W-:Y:S01]  /*4b50*/  IMAD.MOV.U32 R231, RZ, RZ, R69 ;  /* 0x000000ffffe77224 */ /* 0x000fe200078e0045 */
[----:B------:R-:W-:Y:S01]  /*4b60*/  MOV R230, R70 ;  /* 0x0000004600e67202 */ /* 0x000fe20000000f00 */
[----:B------:R-:W-:Y:S01]  /*4b70*/  STL.64 [R1+0x10], R28 ;  /* 0x0000101c01007387 */ /* 0x000fe20000100a00 */
[----:B------:R-:W-:Y:S01]  /*4b80*/  IMAD.MOV.U32 R229, RZ, RZ, R71 ;  /* 0x000000ffffe57224 */ /* 0x000fe200078e0047 */
[----:B------:R-:W-:Y:S01]  /*4b90*/  MOV R228, R72 ;  /* 0x0000004800e47202 */ /* 0x000fe20000000f00 */
[----:B------:R-:W-:Y:S01]  /*4ba0*/  IMAD.MOV.U32 R227, RZ, RZ, R73 ;  /* 0x000000ffffe37224 */ /* 0x000fe200078e0049 */
[----:B------:R-:W-:Y:S01]  /*4bb0*/  STL.64 [R1+0x18], R30 ;  /* 0x0000181e01007387 */ /* 0x000fe20000100a00 */
[----:B------:R-:W-:Y:S01]  /*4bc0*/  MOV R226, R74 ;  /* 0x0000004a00e27202 */ /* 0x000fe20000000f00 */
        /* <DEDUP_REMOVED lines=82> */
[----:B------:R1:W-:Y:S01]  /*50f0*/  STL [R1+0xa0], R64 ;  /* 0x0000a04001007387 */ /* 0x0003e20000100800 */
[----:B------:R-:W-:Y:S01]  /*5100*/  MOV R15, R137 ;  /* 0x00000089000f7202 */ /* 0x000fe20000000f00 */
[----:B------:R-:W-:Y:S01]  /*5110*/  IMAD.MOV.U32 R0, RZ, RZ, R151 ;  /* 0x000000ffff007224 */ /* 0x000fe200078e0097 */
[----:B------:R-:W-:Y:S01]  /*5120*/  MOV R14, R138 ;  /* 0x0000008a000e7202 */ /* 0x000fe20000000f00 */
[----:B------:R-:W-:Y:S01]  /*5130*/  STL.64 [R1+0x10a8], R174 ;  /* 0x0010a8ae01007387 */ /* 0x000fe20000100a00 */
[----:B------:R-:W-:-:S02]  /*5140*/  MOV R12, R140 ;  /* 0x0000008c000c7202 */ /* 0x000fc40000000f00 */
[----:B------:R-:W-:Y:S01]  /*5150*/  MOV R11, R141 ;  /* 0x0000008d000b7202 */ /* 0x000fe20000000f00 */
[----:B------:R-:W-:Y:S01]  /*5160*/  STL.64 [R1+0x10a0], R172 ;  /* 0x0010a0ac01007387 */ /* 0x000fe20000100a00 */
[----:B------:R-:W-:Y:S02]  /*5170*/  MOV R9, R143 ;  /* 0x0000008f00097202 */ /* 0x000fe40000000f00 */
[----:B------:R-:W-:Y:S01]  /*5180*/  MOV R8, R144 ;  /* 0x0000009000087202 */ /* 0x000fe20000000f00 */
[----:B------:R-:W-:Y:S01]  /*5190*/  STL.64 [R1+0x1098], R166 ;  /* 0x001098a601007387 */ /* 0x000fe20000100a00 */
[----:B------:R-:W-:Y:S02]  /*51a0*/  MOV R6, R146 ;  /* 0x0000009200067202 */ /* 0x000fe40000000f00 */
[----:B------:R-:W-:Y:S01]  /*51b0*/  MOV R5, R147 ;  /* 0x0000009300057202 */ /* 0x000fe20000000f00 */
[----:B------:R-:W-:Y:S01]  /*51c0*/  STL.64 [R1+0x1090], R164 ;  /* 0x001090a401007387 */ /* 0x000fe20000100a00 */
[----:B------:R-:W-:-:S02]  /*51d0*/  MOV R3, R149 ;  /* 0x0000009500037202 */ /* 0x000fc40000000f00 */
[----:B------:R-:W-:Y:S01]  /*51e0*/  MOV R2, R150 ;  /* 0x0000009600027202 */ /* 0x000fe20000000f00 */
[----:B------:R-:W-:Y:S01]  /*51f0*/  STL.64 [R1+0x1088], R158 ;  /* 0x0010889e01007387 */ /* 0x000fe20000100a00 */
[----:B-1----:R-:W-:-:S03]  /*5200*/  WARPGROUP.ARRIVE ;  /* 0x00000000000079c5 */ /* 0x002fc60000000000 */
[----:B------:R-:W-:Y:S03]  /*5210*/  STL.64 [R1+0x1080], R156 ;  /* 0x0010809c01007387 */ /* 0x000fe60000100a00 */
[----:B------:R-:W-:Y:S03]  /*5220*/  HGMMA.64x256x16.F32.BF16 R24, R180, gdesc[UR8].tnspB, RZ, !UPT, gsb0 ;  /* 0x43e00008b4187df0 */ /* 0x000fe6000c0018ff */
[----:B------:R-:W-:Y:S02]  /*5230*/  WARPGROUP.DEPBAR.LE gsb0, 0x0 ;  /* 0x00008000000079c5 */ /* 0x000fe40000010000 */
[----:B------:R-:W-:Y:S04]  /*5240*/  STL.64 [R1+0x1078], R150 ;  /* 0x0010789601007387 */ /* 0x000fe80000100a00 */
        /* <DEDUP_REMOVED lines=50> */
[----:B------:R1:W-:Y:S04]  /*5570*/  STL.64 [R1+0xee0], R48 ;  /* 0x000ee03001007387 */ /* 0x0003e80000100a00 */
[----:B-1----:R-:W2:Y:S04]  /*5580*/  LDL.LU R48, [R1] ;  /* 0x0000000001307983 */ /* 0x002ea80000300800 */
[----:B------:R-:W2:Y:S04]  /*5590*/  LDL.LU R49, [R1+0x4] ;  /* 0x0000040001317983 */ /* 0x000ea80000300800 */
        /* <DEDUP_REMOVED lines=38> */
[----:B------:R-:W2:Y:S01]  /*5800*/  LDL.LU R88, [R1+0xa0] ;  /* 0x0000a00001587983 */ /* 0x000ea20000300800 */
        /* <DEDUP_REMOVED lines=57> */
[----:B------:R-:W-:Y:S01]  /*5ba0*/  UIADD3 UR8, UR7, 0x80, URZ ;  /* 0x0000008007087890 */ /* 0x000fe2000fffe03f */
[----:B------:R-:W-:Y:S01]  /*5bb0*/  MOV R122, R202 ;  /* 0x000000ca007a7202 */ /* 0x000fe20000000f00 */
[----:B------:R-:W-:Y:S01]  /*5bc0*/  UMOV UR11, 0x40000040 ;  /* 0x40000040000b7882 */ /* 0x000fe20000000000 */
[----:B------:R-:W-:-:S02]  /*5bd0*/  MOV R123, R201 ;  /* 0x000000c9007b7202 */ /* 0x000fc40000000f00 */
[----:B------:R-:W-:Y:S02]  /*5be0*/  MOV R125, R199 ;  /* 0x000000c7007d7202 */ /* 0x000fe40000000f00 */
[----:B------:R-:W-:Y:S01]  /*5bf0*/  MOV R126, R198 ;  /* 0x000000c6007e7202 */ /* 0x000fe20000000f00 */
[----:B------:R-:W-:Y:S01]  /*5c00*/  UMOV UR10, UR8 ;  /* 0x00000008000a7c82 */ /* 0x000fe20008000000 */
[----:B------:R-:W-:Y:S02]  /*5c10*/  MOV R128, R196 ;  /* 0x000000c400807202 */ /* 0x000fe40000000f00 */
[----:B------:R-:W-:Y:S02]  /*5c20*/  MOV R129, R195 ;  /* 0x000000c300817202 */ /* 0x000fe40000000f00 */
[----:B------:R-:W-:Y:S02]  /*5c30*/  MOV R131, R193 ;  /* 0x000000c100837202 */ /* 0x000fe40000000f00 */
[----:B------:R-:W-:-:S02]  /*5c40*/  MOV R132, R192 ;  /* 0x000000c000847202 */ /* 0x000fc40000000f00 */
[----:B------:R-:W-:Y:S02]  /*5c50*/  MOV R134, R190 ;  /* 0x000000be00867202 */ /* 0x000fe40000000f00 */
[----:B------:R-:W-:Y:S02]  /*5c60*/  MOV R135, R189 ;  /* 0x000000bd00877202 */ /* 0x000fe40000000f00 */
        /* <DEDUP_REMOVED lines=18> */
[----:B------:R-:W-:-:S06]  /*5d90*/  MOV R175, R0 ;  /* 0x0000000000af7202 */ /* 0x000fcc0000000f00 */
[----:B--2---:R-:W-:-:S06]  /*5da0*/  WARPGROUP.ARRIVE ;  /* 0x00000000000079c5 */ /* 0x004fcc0000000000 */
[----:B------:R-:W-:Y:S03]  /*5db0*/  HGMMA.64x256x16.F32.BF16 R48, R176, gdesc[UR8].tnspB, R48, gsb0 ;  /* 0x43e00008b0307df0 */ /* 0x000fe60008001830 */
[----:B------:R-:W-:Y:S02]  /*5dc0*/  WARPGROUP.DEPBAR.LE gsb0, 0x0 ;  /* 0x00008000000079c5 */ /* 0x000fe40000010000 */
[----:B------:R-:W-:Y:S04]  /*5dd0*/  STL.64 [R1], R48 ;  /* 0x0000003001007387 */ /* 0x000fe80000100a00 */
        /* <DEDUP_REMOVED lines=63> */
[----:B-1----:R-:W2:Y:S04]  /*61d0*/  LDL.LU.64 R174, [R1+0x10a8] ;  /* 0x0010a80001ae7983 */ /* 0x002ea80000300a00 */
[----:B------:R-:W2:Y:S04]  /*61e0*/  LDL.LU.64 R172, [R1+0x10a0] ;  /* 0x0010a00001ac7983 */ /* 0x000ea80000300a00 */
[----:B------:R-:W3:Y:S04]  /*61f0*/  LDL.LU.64 R166, [R1+0x1098] ;  /* 0x0010980001a67983 */ /* 0x000ee80000300a00 */
[----:B------:R-:W4:Y:S04]  /*6200*/  LDL.LU.64 R164, [R1+0x1090] ;  /* 0x0010900001a47983 */ /* 0x000f280000300a00 */
[----:B------:R-:W4:Y:S04]  /*6210*/  LDL.LU.64 R158, [R1+0x1088] ;  /* 0x00108800019e7983 */ /* 0x000f280000300a00 */
[----:B------:R-:W4:Y:S04]  /*6220*/  LDL.LU.64 R156, [R1+0x1080] ;  /* 0x00108000019c7983 */ /* 0x000f280000300a00 */
[----:B------:R-:W2:Y:S04]  /*6230*/  LDL.LU.64 R150, [R1+0x1078] ;  /* 0x0010780001967983 */ /* 0x000ea80000300a00 */
        /* <DEDUP_REMOVED lines=50> */
[----:B------:R-:W2:Y:S01]  /*6560*/  LDL.LU.64 R48, [R1+0xee0] ;  /* 0x000ee00001307983 */ /* 0x000ea20000300a00 */
[----:B------:R-:W-:Y:S01]  /*6570*/  UIADD3 UR8, UR7, 0x1080, URZ ;  /* 0x0000108007087890 */ /* 0x000fe2000fffe03f */
[----:B------:R-:W-:-:S06]  /*6580*/  UMOV UR11, 0x40000040 ;  /* 0x40000040000b7882 */ /* 0x000fcc0000000000 */
[----:B------:R-:W-:Y:S01]  /*6590*/  UMOV UR10, UR8 ;  /* 0x00000008000a7c82 */ /* 0x000fe20008000000 */
[----:B--2---:R-:W-:-:S06]  /*65a0*/  WARPGROUP.ARRIVE ;  /* 0x00000000000079c5 */ /* 0x004fcc0000000000 */
[----:B------:R-:W-:Y:S03]  /*65b0*/  HGMMA.64x256x16.F32.BF16 R24, R176, gdesc[UR8].tnspB, R24, gsb0 ;  /* 0x43e00008b0187df0 */ /* 0x000fe60008001818 */
        /* <DEDUP_REMOVED lines=65> */
[----:B-1----:R-:W2:Y:S04]  /*69d0*/  LDL.LU.64 R24, [R1] ;  /* 0x0000000001187983 */ /* 0x002ea80000300a00 */
        /* <DEDUP_REMOVED lines=69> */
[----:B------:R-:W-:Y:S01]  /*6e30*/  STL.64 [R1], R24 ;  /* 0x0000001801007387 */ /* 0x000fe20000100a00 */
        /* <DEDUP_REMOVED lines=63> */
[----:B------:R1:W-:Y:S01]  /*7230*/  STL [R1+0x80], R56 ;  /* 0x0000803801007387 */ /* 0x0003e20000100800 */
[----:B------:R-:W-:Y:S01]  /*7240*/  MOV R192, R104 ;  /* 0x0000006800c07202 */ /* 0x000fe20000000f00 */
[----:B------:R-:W-:Y:S01]  /*7250*/  IMAD.MOV.U32 R197, RZ, RZ, R99 ;  /* 0x000000ffffc57224 */ /* 0x000fe200078e0063 */
[----:B------:R-:W-:Y:S01]  /*7260*/  MOV R193, R103 ;  /* 0x0000006700c17202 */ /* 0x000fe20000000f00 */
[----:B------:R-:W2:Y:S01]  /*7270*/  LDL.LU.64 R150, [R1+0xed8] ;  /* 0x000ed80001967983 */ /* 0x000ea20000300a00 */
        /* <DEDUP_REMOVED lines=56> */
[----:B------:R-:W-:-:S02]  /*7600*/  MOV R169, R58 ;  /* 0x0000003a00a97202 */ /* 0x000fc40000000f00 */
[----:B------:R-:W-:Y:S01]  /*7610*/  MOV R170, R59 ;  /* 0x0000003b00aa7202 */ /* 0x000fe20000000f00 */
        /* <DEDUP_REMOVED lines=32> */
[----:B-1----:R-:W2:Y:S04]  /*7820*/  LDL.LU.64 R56, [R1+0xd60] ;  /* 0x000d600001387983 */ /* 0x002ea80000300a00 */
        /* <DEDUP_REMOVED lines=19> */
[----:B---3--:R-:W-:Y:S04]  /*7960*/  STL.64 [R1+0xcc8], R166 ;  /* 0x000cc8a601007387 */ /* 0x008fe80000100a00 */
[----:B----4-:R-:W-:Y:S04]  /*7970*/  STL.64 [R1+0xcc0], R164 ;  /* 0x000cc0a401007387 */ /* 0x010fe80000100a00 */
[----:B------:R-:W-:Y:S04]  /*7980*/  STL.64 [R1+0xcb8], R158 ;  /* 0x000cb89e01007387 */ /* 0x000fe80000100a00 */
[----:B------:R-:W-:Y:S01]  /*7990*/  STL.64 [R1+0xcb0], R156 ;  /* 0x000cb09c01007387 */ /* 0x000fe20000100a00 */
        /* <DEDUP_REMOVED lines=88> */
[----:B------:R-:W-:-:S03]  /*7f20*/  MOV R73, R168 ;  /* 0x000000a800497202 */ /* 0x000fc60000000f00 */
[----:B------:R-:W2:Y:S01]  /*7f30*/  LDL.LU R69, [R1+0x74] ;  /* 0x0000740001457983 */ /* 0x000ea20000300800 */
[----:B------:R-:W-:-:S03]  /*7f40*/  IMAD.MOV.U32 R74, RZ, RZ, R169 ;  /* 0x000000ffff4a7224 */ /* 0x000fc600078e00a9 */
[----:B------:R-:W2:Y:S01]  /*7f50*/  LDL.LU R70, [R1+0x78] ;  /* 0x0000780001467983 */ /* 0x000ea20000300800 */
[----:B------:R-:W-:-:S03]  /*7f60*/  MOV R75, R170 ;  /* 0x000000aa004b7202 */ /* 0x000fc60000000f00 */
[----:B------:R-:W2:Y:S01]  /*7f70*/  LDL.LU R71, [R1+0x7c] ;  /* 0x00007c0001477983 */ /* 0x000ea20000300800 */
[----:B------:R-:W-:-:S03]  /*7f80*/  MOV R76, R171 ;  /* 0x000000ab004c7202 */ /* 0x000fc60000000f00 */
[----:B------:R-:W2:Y:S04]  /*7f90*/  LDL.LU R72, [R1+0x80] ;  /* 0x0000800001487983 */ /* 0x000ea80000300800 */
[----:B------:R-:W2:Y:S04]  /*7fa0*/  LDL.LU R168, [R1+0xcdc] ;  /* 0x000cdc0001a87983 */ /* 0x000ea80000300800 */
[----:B------:R-:W2:Y:S04]  /*7fb0*/  LDL.LU R169, [R1+0xcd8] ;  /* 0x000cd80001a97983 */ /* 0x000ea80000300800 */
[----:B------:R-:W2:Y:S04]  /*7fc0*/  LDL.LU R170, [R1+0xcd4] ;  /* 0x000cd40001aa7983 */ /* 0x000ea80000300800 */
[----:B------:R-:W2:Y:S01]  /*7fd0*/  LDL.LU R171, [R1+0xcd0] ;  /* 0x000cd00001ab7983 */ /* 0x000ea20000300800 */
        /* <DEDUP_REMOVED lines=90> */
[----:B------:R-:W-:Y:S01]  /*8580*/  MOV R166, R2 ;  /* 0x0000000200a67202 */ /* 0x000fe20000000f00 */
[----:B------:R-:W-:Y:S01]  /*8590*/  UIADD3 UR8, UR7, 0x180, URZ ;  /* 0x0000018007087890 */ /* 0x000fe2000fffe03f */
[----:B------:R-:W-:-:S06]  /*85a0*/  UMOV UR11, 0x40000040 ;  /* 0x40000040000b7882 */ /* 0x000fcc0000000000 */
[----:B------:R-:W-:Y:S01]  /*85b0*/  UMOV UR10, UR8 ;  /* 0x00000008000a7c82 */ /* 0x000fe20008000000 */
        /* <DEDUP_REMOVED lines=277> */
[----:B------:R-:W-:Y:S01]  /*9710*/  STL.64 [R1+0x50], R44 ;  /* 0x0000502c01007387 */ /* 0x000fe20000100a00 */
[----:B------:R-:W-:-:S03]  /*9720*/  MOV R2, R150 ;  /* 0x0000009600027202 */ /* 0x000fc60000000f00 */
[----:B------:R-:W-:Y:S01]  /*9730*/  STL.64 [R1+0x58], R46 ;  /* 0x0000582e01007387 */ /* 0x000fe20000100a00 */
[----:B------:R-:W-:-:S03]  /*9740*/  IMAD.MOV.U32 R0, RZ, RZ, R151 ;  /* 0x000000ffff007224 */ /* 0x000fc600078e0097 */
[----:B------:R-:W-:Y:S01]  /*9750*/  STL.64 [R1+0x60], R48 ;  /* 0x0000603001007387 */ /* 0x000fe20000100a00 */
[----:B------:R-:W-:Y:S01]  /*9760*/  IMAD.MOV.U32 R4, RZ, RZ, R148 ;  /* 0x000000ffff047224 */ /* 0x000fe200078e0094 */
[----:B------:R-:W-:Y:S02]  /*9770*/  MOV R3, R149 ;  /* 0x0000009500037202 */ /* 0x000fe40000000f00 */
[----:B------:R-:W-:Y:S01]  /*9780*/  STL.64 [R1+0x68], R50 ;  /* 0x0000683201007387 */ /* 0x000fe20000100a00 */
[----:B------:R-:W-:-:S03]  /*9790*/  MOV R6, R146 ;  /* 0x0000009200067202 */ /* 0x000fc60000000f00 */
[----:B------:R1:W-:Y:S01]  /*97a0*/  STL [R1+0x70], R52 ;  /* 0x0000703401007387 */ /* 0x0003e20000100800 */
[----:B------:R-:W-:Y:S01]  /*97b0*/  MOV R5, R147 ;  /* 0x0000009300057202 */ /* 0x000fe20000000f00 */
[----:B------:R-:W-:Y:S02]  /*97c0*/  IMAD.MOV.U32 R7, RZ, RZ, R145 ;  /* 0x000000ffff077224 */ /* 0x000fe400078e0091 */
[----:B------:R-:W2:Y:S01]  /*97d0*/  LDL.LU.64 R150, [R1+0xae8] ;  /* 0x000ae80001967983 */ /* 0x000ea20000300a00 */
[----:B------:R-:W-:Y:S01]  /*97e0*/  MOV R8, R144 ;  /* 0x0000009000087202 */ /* 0x000fe20000000f00 */
[----:B------:R-:W-:Y:S02]  /*97f0*/  IMAD.MOV.U32 R10, RZ, RZ, R142 ;  /* 0x000000ffff0a7224 */ /* 0x000fe400078e008e */
[----:B------:R-:W2:Y:S01]  /*9800*/  LDL.LU.64 R148, [R1+0xae0] ;  /* 0x000ae00001947983 */ /* 0x000ea20000300a00 */
[----:B------:R-:W-:-:S03]  /*9810*/  MOV R9, R143 ;  /* 0x0000008f00097202 */ /* 0x000fc60000000f00 */
[----:B------:R-:W2:Y:S01]  /*9820*/  LDL.LU.64 R146, [R1+0xad8] ;  /* 0x000ad80001927983 */ /* 0x000ea20000300a00 */
[----:B------:R-:W-:Y:S01]  /*9830*/  MOV R12, R140 ;  /* 0x0000008c000c7202 */ /* 0x000fe20000000f00 */
[----:B------:R-:W-:Y:S01]  /*9840*/  IMAD.MOV.U32 R13, RZ, RZ, R139 ;  /* 0x000000ffff0d7224 */ /* 0x000fe200078e008b */
[----:B------:R-:W-:Y:S01]  /*9850*/  MOV R11, R141 ;  /* 0x0000008d000b7202 */ /* 0x000fe20000000f00 */
        /* <DEDUP_REMOVED lines=127> */
[----:B------:R-:W-:-:S03]  /*a050*/  MOV R161, R54 ;  /* 0x0000003600a17202 */ /* 0x000fc60000000f00 */
[----:B------:R-:W2:Y:S01]  /*a060*/  LDL.LU.64 R58, [R1+0x978] ;  /* 0x00097800013a7983 */ /* 0x000ea20000300a00 */
[----:B------:R-:W-:-:S03]  /*a070*/  MOV R160, R53 ;  /* 0x0000003500a07202 */ /* 0x000fc60000000f00 */
        /* <DEDUP_REMOVED lines=21> */
[----:B----4-:R-:W-:Y:S01]  /*a1d0*/  STL.64 [R1+0x8d0], R156 ;  /* 0x0008d09c01007387 */ /* 0x010fe20000100a00 */
        /* <DEDUP_REMOVED lines=90> */
[----:B------:R-:W-:-:S03]  /*a780*/  MOV R62, R161 ;  /* 0x000000a1003e7202 */ /* 0x000fc60000000f00 */
[----:B------:R-:W2:Y:S01]  /*a790*/  LDL.LU R58, [R1+0x68] ;  /* 0x00006800013a7983 */ /* 0x000ea20000300800 */
[----:B------:R-:W-:-:S03]  /*a7a0*/  IMAD.MOV.U32 R63, RZ, RZ, R162 ;  /* 0x000000ffff3f7224 */ /* 0x000fc600078e00a2 */
[----:B------:R-:W2:Y:S01]  /*a7b0*/  LDL.LU R59, [R1+0x6c] ;  /* 0x00006c00013b7983 */ /* 0x000ea20000300800 */
[----:B------:R-:W-:-:S03]  /*a7c0*/  MOV R64, R163 ;  /* 0x000000a300407202 */ /* 0x000fc60000000f00 */
        /* <DEDUP_REMOVED lines=231> */
[----:B------:R-:W3:Y:S01]  /*b640*/  LDL.LU.64 R32, [R1+0x6f0] ;  /* 0x0006f00001207983 */ /* 0x000ee20000300a00 */
[----:B------:R-:W-:Y:S01]  /*b650*/  UIADD3 UR8, UR7, 0x1280, URZ ;  /* 0x0000128007087890 */ /* 0x000fe2000fffe03f */
[----:B------:R-:W-:-:S06]  /*b660*/  UMOV UR11, 0x40000040 ;  /* 0x40000040000b7882 */ /* 0x000fcc0000000000 */
[----:B------:R-:W-:Y:S01]  /*b670*/  UMOV UR10, UR8 ;  /* 0x00000008000a7c82 */ /* 0x000fe20008000000 */
[----:B---3--:R-:W-:-:S06]  /*b680*/  WARPGROUP.ARRIVE ;  /* 0x00000000000079c5 */ /* 0x008fcc0000000000 */
        /* <DEDUP_REMOVED lines=145> */
[----:B------:R-:W-:-:S03]  /*bfa0*/  IMAD.MOV.U32 R3, RZ, RZ, R150 ;  /* 0x000000ffff037224 */ /* 0x000fc600078e0096 */
[----:B------:R-:W-:Y:S01]  /*bfb0*/  STL.64 [R1+0x48], R42 ;  /* 0x0000482a01007387 */ /* 0x000fe20000100a00 */
[----:B------:R-:W-:-:S03]  /*bfc0*/  MOV R2, R151 ;  /* 0x0000009700027202 */ /* 0x000fc60000000f00 */
[----:B------:R-:W-:Y:S01]  /*bfd0*/  STL.64 [R1+0x50], R44 ;  /* 0x0000502c01007387 */ /* 0x000fe20000100a00 */
[----:B------:R-:W-:-:S03]  /*bfe0*/  MOV R5, R148 ;  /* 0x0000009400057202 */ /* 0x000fc60000000f00 */
[----:B------:R-:W-:Y:S01]  /*bff0*/  STL.64 [R1+0x58], R46 ;  /* 0x0000582e01007387 */ /* 0x000fe20000100a00 */
[----:B------:R-:W-:Y:S01]  /*c000*/  MOV R4, R149 ;  /* 0x0000009500047202 */ /* 0x000fe20000000f00 */
[----:B------:R-:W-:Y:S02]  /*c010*/  IMAD.MOV.U32 R6, RZ, RZ, R147 ;  /* 0x000000ffff067224 */ /* 0x000fe400078e0093 */
[----:B------:R1:W-:Y:S01]  /*c020*/  STL [R1+0x60], R48 ;  /* 0x0000603001007387 */ /* 0x0003e20000100800 */
        /* <DEDUP_REMOVED lines=256> */
[----:B------:R-:W2:Y:S04]  /*d030*/  LDL.LU R46, [R1+0x58] ;  /* 0x00005800012e7983 */ /* 0x000ea80000300800 */
[----:B------:R-:W2:Y:S01]  /*d040*/  LDL.LU R47, [R1+0x5c] ;  /* 0x00005c00012f7983 */ /* 0x000ea20000300800 */
[----:B------:R-:W-:-:S03]  /*d050*/  MOV R51, R152 ;  /* 0x0000009800337202 */ /* 0x000fc60000000f00 */
[----:B------:R-:W2:Y:S01]  /*d060*/  LDL.LU R48, [R1+0x60] ;  /* 0x0000600001307983 */ /* 0x000ea20000300800 */
[----:B------:R-:W-:-:S03]  /*d070*/  MOV R52, R153 ;  /* 0x0000009900347202 */ /* 0x000fc60000000f00 */
[----:B------:R-:W3:Y:S01]  /*d080*/  LDL.LU R155, [R1+0x4ec] ;  /* 0x0004ec00019b7983 */ /* 0x000ee20000300800 */
[----:B------:R-:W-:-:S03]  /*d090*/  IMAD.MOV.U32 R53, RZ, RZ, R154 ;  /* 0x000000ffff357224 */ /* 0x000fc600078e009a */
[----:B------:R-:W3:Y:S04]  /*d0a0*/  LDL.LU R0, [R1+0x4e8] ;  /* 0x0004e80001007983 */ /* 0x000ee80000300800 */
        /* <DEDUP_REMOVED lines=71> */
[----:B------:R-:W-:Y:S01]  /*d520*/  MOV R105, R187 ;  /* 0x000000bb00697202 */ /* 0x000fe20000000f00 */
[----:B------:R1:W5:Y:S01]  /*d530*/  LDL.LU R235, [R1+0x4d8] ;  /* 0x0004d80001eb7983 */ /* 0x0003620000300800 */
        /* <DEDUP_REMOVED lines=31> */
[----:B------:R-:W-:Y:S01]  /*d730*/  UMOV UR10, UR8 ;  /* 0x00000008000a7c82 */ /* 0x000fe20008000000 */
[----:B------:R1:W5:Y:S04]  /*d740*/  LDL.LU R234, [R1+0x4d4] ;  /* 0x0004d40001ea7983 */ /* 0x0003680000300800 */
        /* <DEDUP_REMOVED lines=16> */
[----:B------:R1:W5:Y:S01]  /*d850*/  LDL.LU R16, [R1+0x490] ;  /* 0x0004900001107983 */ /* 0x0003620000300800 */
[----:B---3--:R-:W-:-:S04]  /*d860*/  F2FP.BF16.F32.PACK_AB R155, R155, R0 ;  /* 0x000000009b9b723e */ /* 0x008fc800000010ff */
        /* <DEDUP_REMOVED lines=67> */
[----:B--2---:R-:W2:Y:S04]  /*dca0*/  LDL.LU.64 R150, [R1+0x488] ;  /* 0x0004880001967983 */ /* 0x004ea80000300a00 */
        /* <DEDUP_REMOVED lines=69> */
[----:B-1----:R-:W-:Y:S05]  /*e100*/  @!P0 BRA `(.L_x_23) ;  /* 0x0000000000048947 */ /* 0x002fea0003800000 */
[----:B------:R-:W-:Y:S01]  /*e110*/  BPT.TRAP 0x1 ;  /* 0x000000040000795c */ /* 0x000fe20000300000 */
.L_x_23:
[----:B------:R-:W-:Y:S02]  /*e120*/  UISETP.GT.U32.AND UP0, UPT, UR61, 0x1, UPT ;  /* 0x000000013d00788c */ /* 0x000fe4000bf04070 */
[----:B------:R-:W-:-:S04]  /*e130*/  UIADD3 UR7, UR32, 0xc4428, URZ ;  /* 0x000c442820077890 */ /* 0x000fc8000fffe03f */
[----:B------:R-:W-:Y:S01]  /*e140*/  PLOP3.LUT P1, PT, PT, PT, UP0, 0x80, 0x0 ;  /* 0x000000000000781c */ /* 0x000fe20003f2f008 */
[----:B------:R-:W-:-:S09]  /*e150*/  UPRMT UR7, URZ, 0x654, UR7 ;  /* 0x000006543f077896 */ /* 0x000fd20008000007 */
[----:B------:R-:W-:Y:S03]  /*e160*/  SYNCS.ARRIVE.TRANS64.RED.A1T0 RZ, [UR7], RZ ;  /* 0x000000ffffff79a7 */ /* 0x000fe60008100407 */
[----:B------:R-:W-:Y:S05]  /*e170*/  @P1 BRA `(.L_x_24) ;  /* 0x0000000000041947 */ /* 0x000fea0003800000 */
[----:B------:R-:W-:Y:S01]  /*e180*/  BPT.TRAP 0x1 ;  /* 0x000000040000795c */ /* 0x000fe20000300000 */
.L_x_24:
[----:B------:R-:W1:Y:S01]  /*e190*/  LDC R216, c[0x0][0x28c] ;  /* 0x0000a300ffd87b82 */ /* 0x000e620000000800 */
[----:B------:R-:W-:-:S04]  /*e1a0*/  UIADD3 UR36, UR37, 0x1, URZ ;  /* 0x0000000125247890 */ /* 0x000fc8000fffe03f */
[----:B------:R-:W-:-:S04]  /*e1b0*/  UISETP.NE.AND UP0, UPT, UR36, 0x5, UPT ;  /* 0x000000052400788c */ /* 0x000fc8000bf05270 */
[----:B------:R-:W-:Y:S02]  /*e1c0*/  USEL UR7, URZ, 0x1, UP0 ;  /* 0x000000013f077887 */ /* 0x000fe40008000000 */
[----:B------:R-:W-:-:S04]  /*e1d0*/  USEL UR36, UR36, URZ, UP0 ;  /* 0x0000003f24247287 */ /* 0x000fc80008000000 */
[----:B-----5:R-:W-:Y:S02]  /*e1e0*/  LOP3.LUT R16, R16, UR7, RZ, 0x3c, !PT ;  /* 0x0000000710107c12 */ /* 0x020fe4000f8e3cff */
[----:B-1----:R-:W-:-:S13]  /*e1f0*/  ISETP.GE.AND P2, PT, R216, 0x81, PT ;  /* 0x00000081d800780c */ /* 0x002fda0003f46270 */
[----:B------:R-:W-:Y:S05]  /*e200*/  @!P2 BRA `(.L_x_25) ;  /* 0x0000010000c8a947 */ /* 0x000fea0003800000 */
[----:B------:R-:W-:Y:S01]  /*e210*/  VIADD R216, R216, 0x7f ;  /* 0x0000007fd8d87836 */ /* 0x000fe20000000000 */
[----:B------:R-:W-:Y:S01]  /*e220*/  MOV R2, R23 ;  /* 0x0000001700027202 */ /* 0x000fe20000000f00 */
[----:B------:R-:W-:Y:S01]  /*e230*/  ULDC UR7, c[0x0][0x604] ;  /* 0x0001810000077ab9 */ /* 0x000fe20000000800 */
[----:B------:R-:W-:Y:S02]  /*e240*/  MOV R4, R22 ;  /* 0x0000001600047202 */ /* 0x000fe40000000f00 */
[----:B------:R-:W-:-:S04]  /*e250*/  SHF.R.S32.HI R0, RZ, 0x1f, R216 ;  /* 0x0000001fff007819 */ /* 0x000fc800000114d8 */
[----:B------:R-:W-:-:S04]  /*e260*/  LEA.HI R216, R0, R216, RZ, 0x7 ;  /* 0x000000d800d87211 */ /* 0x000fc800078f38ff */
[----:B------:R-:W-:-:S07]  /*e270*/  SHF.R.S32.HI R216, RZ, 0x7, R216 ;  /* 0x00000007ffd87819 */ /* 0x000fce00000114d8 */
.L_x_36:
[----:B------:R-:W-:Y:S05]  /*e280*/  @!P0 BRA `(.L_x_26) ;  /* 0x0000000000048947 */ /* 0x000fea0003800000 */
[----:B------:R-:W-:Y:S01]  /*e290*/  BPT.TRAP 0x1 ;  /* 0x000000040000795c */ /* 0x000fe20000300000 */
.L_x_26:
[----:B------:R-:W1:Y:S01]  /*e2a0*/  S2UR UR4, SR_CgaCtaId ;  /* 0x00000000000479c3 */ /* 0x000e620000008800 */
[----:B------:R-:W-:Y:S01]  /*e2b0*/  UMOV UR8, 0x400 ;  /* 0x0000040000087882 */ /* 0x000fe20000000000 */
[----:B------:R-:W-:Y:S01]  /*e2c0*/  SHF.L.U32 R0, R16, 0x1f, RZ ;  /* 0x0000001f10007819 */ /* 0x000fe200000006ff */
[----:B-1----:R-:W-:-:S04]  /*e2d0*/  ULEA UR4, UR4, UR8, 0x18 ;  /* 0x0000000804047291 */ /* 0x002fc8000f8ec03f */
[----:B------:R-:W-:-:S09]  /*e2e0*/  ULEA UR8, UR36, UR4, 0x3 ;  /* 0x0000000424087291 */ /* 0x000fd2000f8e183f */
[----:B------:R-:W1:Y:S02]  /*e2f0*/  SYNCS.PHASECHK.TRANS64.TRYWAIT P2, [UR8+0xc4400], R0 ;  /* 0x0c440000ff0075a7 */ /* 0x000e640008040148 */
[----:B-1----:R-:W-:Y:S05]  /*e300*/  @!P2 BRA `(.L_x_27) ;  /* 0x0000018c0004a947 */ /* 0x002fea0003800000 */
.L_x_141:
[----:B------:R-:W2:Y:S04]  /*e310*/  LDL.64 R10, [R1+0x278] ;  /* 0x00027800010a7983 */ /* 0x000ea80000100a00 */
[----:B------:R-:W3:Y:S04]  /*e320*/  LDL.64 R8, [R1+0x270] ;  /* 0x0002700001087983 */ /* 0x000ee80000100a00 */
[----:B------:R-:W4:Y:S01]  /*e330*/  LDL.64 R18, [R1+0x268] ;  /* 0x0002680001127983 */ /* 0x000f220000100a00 */
[----:B------:R-:W-:Y:S01]  /*e340*/  ULEA UR8, UR36, UR5, 0xd ;  /* 0x0000000524087291 */ /* 0x000fe2000f8e683f */
[----:B------:R-:W-:Y:S01]  /*e350*/  WARPGROUP.ARRIVE ;  /* 0x00000000000079c5 */ /* 0x000fe20000000000 */
[----:B------:R-:W-:Y:S01]  /*e360*/  UMOV UR35, 0x40000040 ;  /* 0x4000004000237882 */ /* 0x000fe20000000000 */
[----:B------:R-:W5:Y:S04]  /*e370*/  LDL.64 R14, [R1+0x260] ;  /* 0x00026000010e7983 */ /* 0x000f680000100a00 */
[----:B------:R-:W-:Y:S01]  /*e380*/  UMOV UR34, UR8 ;  /* 0x0000000800227c82 */ /* 0x000fe20008000000 */
[----:B------:R-:W-:Y:S01]  /*e390*/  UIADD3 UR9, UR8, 0x2, URZ ;  /* 0x0000000208097890 */ /* 0x000fe2000fffe03f */
[----:B------:R-:W5:Y:S04]  /*e3a0*/  LDL.64 R12, [R1+0x258] ;  /* 0x00025800010c7983 */ /* 0x000f680000100a00 */
[----:B------:R-:W5:Y:S04]  /*e3b0*/  LDL.64 R6, [R1+0x250] ;  /* 0x0002500001067983 */ /* 0x000f680000100a00 */
[----:B------:R-:W5:Y:S01]  /*e3c0*/  LDL.64 R20, [R1+0x230] ;  /* 0x0002300001147983 */ /* 0x000f620000100a00 */
[----:B--2---:R-:W-:-:S02]  /*e3d0*/  R2UR UR32, R10 ;  /* 0x000000000a2072ca */ /* 0x004fc400000e0000 */
[----:B------:R-:W-:Y:S02]  /*e3e0*/  R2UR UR33, R11 ;  /* 0x000000000b2172ca */ /* 0x000fe400000e0000 */
[----:B------:R-:W2:Y:S11]  /*e3f0*/  LDL.64 R10, [R1+0x248] ;  /* 0x00024800010a7983 */ /* 0x000eb60000100a00 */
[----:B------:R-:W-:Y:S01]  /*e400*/  HGMMA.64x128x16.F32.BF16 R152, gdesc[UR32], RZ, !UPT, gsb0 ;  /* 0x01e00000209879f0 */ /* 0x000fe2000c0018ff */
[----:B---3--:R-:W-:Y:S01]  /*e410*/  R2UR UR32, R8 ;  /* 0x00000000082072ca */ /* 0x008fe200000e0000 */
[----:B------:R-:W-:Y:S01]  /*e420*/  UMOV UR34, UR9 ;  /* 0x0000000900227c82 */ /* 0x000fe20008000000 */
[----:B------:R-:W-:Y:S01]  /*e430*/  R2UR UR33, R9 ;  /* 0x00000000092172ca */ /* 0x000fe200000e0000 */
[----:B------:R-:W-:Y:S01]  /*e440*/  UMOV UR35, 0x40000040 ;  /* 0x4000004000237882 */ /* 0x000fe20000000000 */
[----:B------:R-:W-:Y:S01]  /*e450*/  UIADD3 UR9, UR8, 0x4, URZ ;  /* 0x0000000408097890 */ /* 0x000fe2000fffe03f */
[----:B------:R-:W3:Y:S01]  /*e460*/  LDL.64 R8, [R1+0x240] ;  /* 0x0002400001087983 */ /* 0x000ee20000100a00 */
[----:B------:R-:W-:-:S02]  /*e470*/  WARPGROUP.DEPBAR.LE gsb0, 0x0 ;  /* 0x00008000000079c5 */ /* 0x000fc40000010000 */
[----:B------:R-:W-:-:S07]  /*e480*/  WARPGROUP.ARRIVE ;  /* 0x00000000000079c5 */ /* 0x000fce0000000000 */
[----:B------:R-:W-:Y:S01]  /*e490*/  HGMMA.64x128x16.F32.BF16 R152, gdesc[UR32], R152, gsb0 ;  /* 0x01e00000209879f0 */ /* 0x000fe20008001898 */
[----:B----4-:R-:W-:Y:S02]  /*e4a0*/  R2UR UR32, R18 ;  /* 0x00000000122072ca */ /* 0x010fe400000e0000 */
[----:B------:R-:W-:Y:S01]  /*e4b0*/  R2UR UR33, R19 ;  /* 0x00000000132172ca */ /* 0x000fe200000e0000 */
[----:B------:R-:W-:Y:S01]  /*e4c0*/  UMOV UR34, UR9 ;  /* 0x0000000900227c82 */ /* 0x000fe20008000000 */
[----:B------:R-:W-:Y:S01]  /*e4d0*/  UMOV UR35, 0x40000040 ;  /* 0x4000004000237882 */ /* 0x000fe20000000000 */
[----:B------:R-:W-:Y:S01]  /*e4e0*/  UIADD3 UR9, UR8, 0x6, URZ ;  /* 0x0000000608097890 */ /* 0x000fe2000fffe03f */
[----:B------:R-:W4:Y:S01]  /*e4f0*/  LDL.64 R18, [R1+0x228] ;  /* 0x0002280001127983 */ /* 0x000f220000100a00 */
[----:B------:R-:W-:Y:S02]  /*e500*/  WARPGROUP.DEPBAR.LE gsb0, 0x0 ;  /* 0x00008000000079c5 */ /* 0x000fe40000010000 */
[----:B------:R-:W-:-:S06]  /*e510*/  WARPGROUP.ARRIVE ;  /* 0x00000000000079c5 */ /* 0x000fcc0000000000 */
[----:B------:R-:W-:Y:S01]  /*e520*/  HGMMA.64x128x16.F32.BF16 R152, gdesc[UR32], R152, gsb0 ;  /* 0x01e00000209879f0 */ /* 0x000fe20008001898 */
[----:B-----5:R-:W-:Y:S02]  /*e530*/  R2UR UR32, R14 ;  /* 0x000000000e2072ca */ /* 0x020fe400000e0000 */
[----:B------:R-:W-:Y:S01]  /*e540*/  R2UR UR33, R15 ;  /* 0x000000000f2172ca */ /* 0x000fe200000e0000 */
[----:B------:R-:W-:Y:S01]  /*e550*/  UMOV UR34, UR9 ;  /* 0x0000000900227c82 */ /* 0x000fe20008000000 */
[----:B------:R-:W-:Y:S01]  /*e560*/  UMOV UR35, 0x40000040 ;  /* 0x4000004000237882 */ /* 0x000fe20000000000 */
[----:B------:R-:W-:Y:S01]  /*e570*/  UIADD3 UR9, UR8, 0x400, URZ ;  /* 0x0000040008097890 */ /* 0x000fe2000fffe03f */
[----:B------:R-:W5:Y:S01]  /*e580*/  LDL.64 R14, [R1+0x220] ;  /* 0x00022000010e7983 */ /* 0x000f620000100a00 */
[----:B------:R-:W-:Y:S02]  /*e590*/  WARPGROUP.DEPBAR.LE gsb0, 0x0 ;  /* 0x00008000000079c5 */ /* 0x000fe40000010000 */
[----:B------:R-:W-:-:S06]  /*e5a0*/  WARPGROUP.ARRIVE ;  /* 0x00000000000079c5 */ /* 0x000fcc0000000000 */
[----:B------:R-:W-:Y:S01]  /*e5b0*/  HGMMA.64x128x16.F32.BF16 R152, gdesc[UR32], R152, gsb0 ;  /* 0x01e00000209879f0 */ /* 0x000fe20008001898 */
[----:B------:R-:W-:Y:S02]  /*e5c0*/  R2UR UR32, R12 ;  /* 0x000000000c2072ca */ /* 0x000fe400000e0000 */
        /* <DEDUP_REMOVED lines=12> */
[----:B------:R-:W4:Y:S01]  /*e690*/  LDL.64 R6, [R1+0x238] ;  /* 0x0002380001067983 */ /* 0x000f220000100a00 */
[----:B------:R-:W-:Y:S01]  /*e6a0*/  UIADD3 UR9, UR8, 0x404, URZ ;  /* 0x0000040408097890 */ /* 0x000fe2000fffe03f */
[----:B------:R-:W-:Y:S02]  /*e6b0*/  WARPGROUP.DEPBAR.LE gsb0, 0x0 ;  /* 0x00008000000079c5 */ /* 0x000fe40000010000 */
[----:B------:R-:W-:-:S06]  /*e6c0*/  WARPGROUP.ARRIVE ;  /* 0x00000000000079c5 */ /* 0x000fcc0000000000 */
[----:B------:R-:W-:Y:S01]  /*e6d0*/  HGMMA.64x128x16.F32.BF16 R152, gdesc[UR32], R152, gsb0 ;  /* 0x01e00000209879f0 */ /* 0x000fe20008001898 */
[----:B--2---:R-:W-:Y:S02]  /*e6e0*/  R2UR UR32, R10 ;  /* 0x000000000a2072ca */ /* 0x004fe400000e0000 */
[----:B------:R-:W-:Y:S01]  /*e6f0*/  R2UR UR33, R11 ;  /* 0x000000000b2172ca */ /* 0x000fe200000e0000 */
[----:B------:R-:W-:Y:S01]  /*e700*/  UMOV UR34, UR9 ;  /* 0x0000000900227c82 */ /* 0x000fe20008000000 */
[----:B------:R-:W-:Y:S01]  /*e710*/  UMOV UR35, 0x40000040 ;  /* 0x4000004000237882 */ /* 0x000fe20000000000 */
[----:B------:R-:W-:Y:S01]  /*e720*/  UIADD3 UR9, UR8, 0x406, URZ ;  /* 0x0000040608097890 */ /* 0x000fe2000fffe03f */
[----:B------:R-:W2:Y:S01]  /*e730*/  LDL.64 R10, [R1+0x210] ;  /* 0x00021000010a7983 */ /* 0x000ea20000100a00 */
[----:B------:R-:W-:Y:S02]  /*e740*/  WARPGROUP.DEPBAR.LE gsb0, 0x0 ;  /* 0x00008000000079c5 */ /* 0x000fe40000010000 */
[----:B------:R-:W-:-:S06]  /*e750*/  WARPGROUP.ARRIVE ;  /* 0x00000000000079c5 */ /* 0x000fcc0000000000 */
[----:B------:R-:W-:Y:S01]  /*e760*/  HGMMA.64x128x16.F32.BF16 R152, gdesc[UR32], R152, gsb0 ;  /* 0x01e00000209879f0 */ /* 0x000fe20008001898 */
[----:B---3--:R-:W-:Y:S02]  /*e770*/  R2UR UR32, R8 ;  /* 0x00000000082072ca */ /* 0x008fe400000e0000 */
[----:B------:R-:W-:Y:S01]  /*e780*/  R2UR UR33, R9 ;  /* 0x00000000092172ca */ /* 0x000fe200000e0000 */
[----:B------:R-:W-:Y:S01]  /*e790*/  UMOV UR34, UR9 ;  /* 0x0000000900227c82 */ /* 0x000fe20008000000 */
[----:B------:R-:W-:Y:S01]  /*e7a0*/  UMOV UR35, 0x40000040 ;  /* 0x4000004000237882 */ /* 0x000fe20000000000 */
[----:B------:R-:W-:Y:S01]  /*e7b0*/  UIADD3 UR9, UR8, 0x800, URZ ;  /* 0x0000080008097890 */ /* 0x000fe2000fffe03f */
[----:B------:R-:W3:Y:S01]  /*e7c0*/  LDL.64 R8, [R1+0x208] ;  /* 0x0002080001087983 */ /* 0x000ee20000100a00 */
[----:B------:R-:W-:Y:S02]  /*e7d0*/  WARPGROUP.DEPBAR.LE gsb0, 0x0 ;  /* 0x00008000000079c5 */ /* 0x000fe40000010000 */
[----:B------:R-:W-:-:S06]  /*e7e0*/  WARPGROUP.ARRIVE ;  /* 0x00000000000079c5 */ /* 0x000fcc0000000000 */
        /* <DEDUP_REMOVED lines=15> */
[----:B------:R-:W-:Y:S02]  /*e8e0*/  WARPGROUP.DEPBAR.LE gsb0, 0x0 ;  /* 0x00008000000079c5 */ /* 0x000fe40000010000 */
[----:B------:R-:W-:-:S07]  /*e8f0*/  WARPGROUP.ARRIVE ;  /* 0x00000000000079c5 */ /* 0x000fce0000000000 */
        /* <DEDUP_REMOVED lines=9> */
[----:B-----5:R-:W-:Y:S02]  /*e990*/  R2UR UR32, R14 ;  /* 0x000000000e2072ca */ /* 0x020fe400000e0000 */
        /* <DEDUP_REMOVED lines=15> */
[----:B--2---:R-:W-:Y:S02]  /*ea90*/  R2UR UR32, R10 ;  /* 0x000000000a2072ca */ /* 0x004fe400000e0000 */
[----:B------:R-:W-:Y:S01]  /*eaa0*/  R2UR UR33, R11 ;  /* 0x000000000b2172ca */ /* 0x000fe200000e0000 */
[----:B------:R-:W-:Y:S01]  /*eab0*/  UMOV UR34, UR9 ;  /* 0x0000000900227c82 */ /* 0x000fe20008000000 */
[----:B------:R-:W-:Y:S01]  /*eac0*/  UMOV UR35, 0x40000040 ;  /* 0x4000004000237882 */ /* 0x000fe20000000000 */
[----:B------:R-:W-:Y:S01]  /*ead0*/  UIADD3 UR9, UR8, 0xc04, URZ ;  /* 0x00000c0408097890 */ /* 0x000fe2000fffe03f */
[----:B------:R-:W-:Y:S02]  /*eae0*/  WARPGROUP.DEPBAR.LE gsb0, 0x0 ;  /* 0x00008000000079c5 */ /* 0x000fe40000010000 */
[----:B------:R-:W-:-:S07]  /*eaf0*/  WARPGROUP.ARRIVE ;  /* 0x00000000000079c5 */ /* 0x000fce0000000000 */
[----:B------:R-:W-:Y:S01]  /*eb00*/  HGMMA.64x128x16.F32.BF16 R152, gdesc[UR32], R152, gsb0 ;  /* 0x01e00000209879f0 */ /* 0x000fe20008001898 */
[----:B---3--:R-:W-:Y:S02]  /*eb10*/  R2UR UR32, R8 ;  /* 0x00000000082072ca */ /* 0x008fe400000e0000 */
[----:B------:R-:W-:Y:S01]  /*eb20*/  R2UR UR33, R9 ;  /* 0x00000000092172ca */ /* 0x000fe200000e0000 */
[----:B------:R-:W-:Y:S01]  /*eb30*/  UMOV UR34, UR9 ;  /* 0x0000000900227c82 */ /* 0x000fe20008000000 */
[----:B------:R-:W-:Y:S01]  /*eb40*/  UMOV UR35, 0x40000040 ;  /* 0x4000004000237882 */ /* 0x000fe20000000000 */
[----:B------:R-:W-:Y:S01]  /*eb50*/  UIADD3 UR9, UR8, 0xc06, URZ ;  /* 0x00000c0608097890 */ /* 0x000fe2000fffe03f */
[----:B------:R-:W-:Y:S02]  /*eb60*/  WARPGROUP.DEPBAR.LE gsb0, 0x0 ;  /* 0x00008000000079c5 */ /* 0x000fe40000010000 */
[----:B------:R-:W-:-:S07]  /*eb70*/  WARPGROUP.ARRIVE ;  /* 0x00000000000079c5 */ /* 0x000fce0000000000 */
[----:B------:R-:W-:Y:S01]  /*eb80*/  HGMMA.64x128x16.F32.BF16 R152, gdesc[UR32], R152, gsb0 ;  /* 0x01e00000209879f0 */ /* 0x000fe20008001898 */
[----:B----4-:R-:W-:Y:S02]  /*eb90*/  R2UR UR32, R6 ;  /* 0x00000000062072ca */ /* 0x010fe400000e0000 */
        /* <DEDUP_REMOVED lines=71> */
[----:B------:R-:W-:Y:S01]  /*f010*/  UMOV UR34, UR9 ;  /* 0x0000000900227c82 */ /* 0x000fe20008000000 */
[----:B------:R-:W-:Y:S01]  /*f020*/  UMOV UR35, 0x40000040 ;  /* 0x4000004000237882 */ /* 0x000fe20000000000 */
[----:B------:R-:W-:Y:S01]  /*f030*/  UMOV UR32, UR56 ;  /* 0x0000003800207c82 */ /* 0x000fe20008000000 */
[----:B------:R-:W-:Y:S01]  /*f040*/  UMOV UR33, UR57 ;  /* 0x0000003900217c82 */ /* 0x000fe20008000000 */
[----:B------:R-:W-:Y:S01]  /*f050*/  UIADD3 UR9, UR8, 0x1802, URZ ;  /* 0x0000180208097890 */ /* 0x000fe2000fffe03f */
[----:B------:R-:W-:Y:S02]  /*f060*/  WARPGROUP.DEPBAR.LE gsb0, 0x0 ;  /* 0x00008000000079c5 */ /* 0x000fe40000010000 */
[----:B------:R-:W-:-:S06]  /*f070*/  WARPGROUP.ARRIVE ;  /* 0x00000000000079c5 */ /* 0x000fcc0000000000 */
[----:B------:R-:W-:Y:S01]  /*f080*/  HGMMA.64x128x16.F32.BF16 R152, gdesc[UR32], R152, gsb0 ;  /* 0x01e00000209879f0 */ /* 0x000fe20008001898 */
[----:B------:R-:W-:Y:S01]  /*f090*/  UMOV UR34, UR9 ;  /* 0x0000000900227c82 */ /* 0x000fe20008000000 */
[----:B------:R-:W-:Y:S01]  /*f0a0*/  UMOV UR35, 0x40000040 ;  /* 0x4000004000237882 */ /* 0x000fe20000000000 */
[----:B------:R-:W-:Y:S01]  /*f0b0*/  UMOV UR32, UR48 ;  /* 0x0000003000207c82 */ /* 0x000fe20008000000 */
[----:B------:R-:W-:Y:S01]  /*f0c0*/  UMOV UR33, UR49 ;  /* 0x0000003100217c82 */ /* 0x000fe20008000000 */
[----:B------:R-:W-:Y:S01]  /*f0d0*/  UIADD3 UR9, UR8, 0x1804, URZ ;  /* 0x0000180408097890 */ /* 0x000fe2000fffe03f */
[----:B------:R-:W-:-:S06]  /*f0e0*/  UMOV UR15, 0x40000040 ;  /* 0x40000040000f7882 */ /* 0x000fcc0000000000 */
[----:B------:R-:W-:Y:S01]  /*f0f0*/  UMOV UR14, UR9 ;  /* 0x00000009000e7c82 */ /* 0x000fe20008000000 */
[----:B------:R-:W-:Y:S02]  /*f100*/  WARPGROUP.DEPBAR.LE gsb0, 0x0 ;  /* 0x00008000000079c5 */ /* 0x000fe40000010000 */
[----:B------:R-:W-:-:S06]  /*f110*/  WARPGROUP.ARRIVE ;  /* 0x00000000000079c5 */ /* 0x000fcc0000000000 */
[----:B------:R-:W-:Y:S01]  /*f120*/  HGMMA.64x128x16.F32.BF16 R152, gdesc[UR32], R152, gsb0 ;  /* 0x01e00000209879f0 */ /* 0x000fe20008001898 */
        /* <DEDUP_REMOVED lines=25> */
[----:B------:R-:W-:Y:S02]  /*f2c0*/  UMOV UR11, 0x40000040 ;  /* 0x40000040000b7882 */ /* 0x000fe40000000000 */
[----:B------:R-:W-:Y:S01]  /*f2d0*/  UMOV UR8, UR52 ;  /* 0x0000003400087c82 */ /* 0x000fe20008000000 */
[----:B------:R-:W-:Y:S01]  /*f2e0*/  UMOV UR9, UR53 ;  /* 0x0000003500097c82 */ /* 0x000fe20008000000 */
[----:B------:R-:W-:Y:S02]  /*f2f0*/  WARPGROUP.DEPBAR.LE gsb0, 0x0 ;  /* 0x00008000000079c5 */ /* 0x000fe40000010000 */
[----:B------:R-:W-:-:S06]  /*f300*/  WARPGROUP.ARRIVE ;  /* 0x00000000000079c5 */ /* 0x000fcc0000000000 */
[----:B------:R-:W-:Y:S03]  /*f310*/  HGMMA.64x128x16.F32.BF16 R152, gdesc[UR28], R152, gsb0 ;  /* 0x01e000001c9879f0 */ /* 0x000fe60008001898 */
[----:B------:R-:W-:Y:S02]  /*f320*/  WARPGROUP.DEPBAR.LE gsb0, 0x0 ;  /* 0x00008000000079c5 */ /* 0x000fe40000010000 */
[----:B------:R-:W-:-:S07]  /*f330*/  WARPGROUP.ARRIVE ;  /* 0x00000000000079c5 */ /* 0x000fce0000000000 */
[----:B------:R-:W-:Y:S01]  /*f340*/  HGMMA.64x128x16.F32.BF16 R152, gdesc[UR8], R152, gsb0 ;  /* 0x01e00000089879f0 */ /* 0x000fe20008001898 */
[----:B------:R-:W-:-:S04]  /*f350*/  UIADD3 UR8, UR36, 0x1, URZ ;  /* 0x0000000124087890 */ /* 0x000fc8000fffe03f */
[----:B------:R-:W-:-:S04]  /*f360*/  UISETP.NE.AND UP0, UPT, UR8, 0x5, UPT ;  /* 0x000000050800788c */ /* 0x000fc8000bf05270 */
[----:B------:R-:W-:Y:S02]  /*f370*/  USEL UR9, URZ, 0x1, UP0 ;  /* 0x000000013f097887 */ /* 0x000fe40008000000 */
[----:B------:R-:W-:-:S04]  /*f380*/  USEL UR8, UR8, URZ, UP0 ;  /* 0x0000003f08087287 */ /* 0x000fc80008000000 */
[----:B------:R-:W-:Y:S01]  /*f390*/  LOP3.LUT R217, R16, UR9, RZ, 0x3c, !PT ;  /* 0x0000000910d97c12 */ /* 0x000fe2000f8e3cff */
[----:B------:R-:W-:Y:S02]  /*f3a0*/  WARPGROUP.DEPBAR.LE gsb0, 0x0 ;  /* 0x00008000000079c5 */ /* 0x000fe40000010000 */
[----:B------:R-:W-:Y:S05]  /*f3b0*/  @!P0 BRA `(.L_x_28) ;  /* 0x0000000000048947 */ /* 0x000fea0003800000 */
[----:B------:R-:W-:Y:S01]  /*f3c0*/  BPT.TRAP 0x1 ;  /* 0x000000040000795c */ /* 0x000fe20000300000 */
.L_x_28:
[----:B-1----:R-:W-:Y:S01]  /*f3d0*/  FMNMX R0, R152, R2, !PT ;  /* 0x0000000298007209 */ /* 0x002fe20007800000 */
[----:B------:R1:W-:Y:S03]  /*f3e0*/  STL [R1+0x3f4], R133 ;  /* 0x0003f48501007387 */ /* 0x0003e60000100800 */
[----:B------:R-:W-:-:S04]  /*f3f0*/  FMNMX R0, R153, R0, !PT ;  /* 0x0000000099007209 */ /* 0x000fc80007800000 */
[----:B------:R-:W-:Y:S01]  /*f400*/  FMNMX R0, R156, R0, !PT ;  /* 0x000000009c007209 */ /* 0x000fe20007800000 */
[----:B-1----:R-:W2:Y:S03]  /*f410*/  LDL.LU R133, [R1] ;  /* 0x0000000001857983 */ /* 0x002ea60000300800 */
[----:B------:R-:W-:Y:S01]  /*f420*/  FMNMX R0, R157, R0, !PT ;  /* 0x000000009d007209 */ /* 0x000fe20007800000 */
[----:B------:R1:W-:Y:S03]  /*f430*/  STL [R1+0x3f0], R136 ;  /* 0x0003f08801007387 */ /* 0x0003e60000100800 */
[----:B------:R-:W-:-:S04]  /*f440*/  FMNMX R0, R160, R0, !PT ;  /* 0x00000000a0007209 */ /* 0x000fc80007800000 */
[----:B------:R-:W-:-:S04]  /*f450*/  FMNMX R0, R161, R0, !PT ;  /* 0x00000000a1007209 */ /* 0x000fc80007800000 */
[----:B------:R-:W-:Y:S01]  /*f460*/  FMNMX R0, R164, R0, !PT ;  /* 0x00000000a4007209 */ /* 0x000fe20007800000 */
[----:B-1----:R-:W3:Y:S03]  /*f470*/  LDL.LU R136, [R1+0x4] ;  /* 0x0000040001887983 */ /* 0x002ee60000300800 */
[----:B------:R-:W-:Y:S01]  /*f480*/  FMNMX R0, R165, R0, !PT ;  /* 0x00000000a5007209 */ /* 0x000fe20007800000 */
[----:B------:R1:W-:Y:S03]  /*f490*/  STL [R1+0x3ec], R137 ;  /* 0x0003ec8901007387 */ /* 0x0003e60000100800 */
[----:B------:R-:W-:-:S04]  /*f4a0*/  FMNMX R0, R168, R0, !PT ;  /* 0x00000000a8007209 */ /* 0x000fc80007800000 */
[----:B------:R-:W-:Y:S01]  /*f4b0*/  FMNMX R0, R169, R0, !PT ;  /* 0x00000000a9007209 */ /* 0x000fe20007800000 */
[----:B-1----:R-:W4:Y:S03]  /*f4c0*/  LDL.LU R137, [R1+0x10] ;  /* 0x0000100001897983 */ /* 0x002f260000300800 */
[----:B------:R-:W-:Y:S01]  /*f4d0*/  FMNMX R0, R172, R0, !PT ;  /* 0x00000000ac007209 */ /* 0x000fe20007800000 */
[----:B------:R1:W-:Y:S03]  /*f4e0*/  STL [R1+0x3e8], R140 ;  /* 0x0003e88c01007387 */ /* 0x0003e60000100800 */
[----:B------:R-:W-:-:S04]  /*f4f0*/  FMNMX R0, R173, R0, !PT ;  /* 0x00000000ad007209 */ /* 0x000fc80007800000 */
[----:B------:R-:W-:-:S04]  /*f500*/  FMNMX R0, R176, R0, !PT ;  /* 0x00000000b0007209 */ /* 0x000fc80007800000 */
[----:B------:R-:W-:Y:S01]  /*f510*/  FMNMX R0, R177, R0, !PT ;  /* 0x00000000b1007209 */ /* 0x000fe20007800000 */
[----:B-1----:R-:W4:Y:S03]  /*f520*/  LDL.LU R140, [R1+0x14] ;  /* 0x00001400018c7983 */ /* 0x002f260000300800 */
        /* <DEDUP_REMOVED lines=28> */
[----:B------:R1:W-:Y:S04]  /*f6f0*/  STL [R1+0x3d0], R220 ;  /* 0x0003d0dc01007387 */ /* 0x0003e80000100800 */
[----:B------:R-:W1:Y:S04]  /*f700*/  SHFL.BFLY PT, R3, R0, 0x1, 0x1f ;  /* 0x0c201f0000037f89 */ /* 0x000e6800000e0000 */
[----:B-1----:R-:W4:Y:S04]  /*f710*/  LDL.LU R220, [R1+0x44] ;  /* 0x0000440001dc7983 */ /* 0x002f280000300800 */
[----:B------:R1:W-:Y:S04]  /*f720*/  STL [R1+0x3cc], R219 ;  /* 0x0003ccdb01007387 */ /* 0x0003e80000100800 */
[----:B-1----:R-:W4:Y:S01]  /*f730*/  LDL.LU R219, [R1+0x50] ;  /* 0x0000500001db7983 */ /* 0x002f220000300800 */
[----:B------:R-:W-:-:S03]  /*f740*/  FMNMX R0, R0, R3, !PT ;  /* 0x0000000300007209 */ /* 0x000fc60007800000 */
[----:B------:R1:W-:Y:S04]  /*f750*/  STL [R1+0x3c8], R217 ;  /* 0x0003c8d901007387 */ /* 0x0003e80000100800 */
[----:B------:R-:W1:Y:S04]  /*f760*/  SHFL.BFLY PT, R23, R0, 0x2, 0x1f ;  /* 0x0c401f0000177f89 */ /* 0x000e6800000e0000 */
[----:B-1----:R-:W4:Y:S04]  /*f770*/  LDL.LU R217, [R1+0x54] ;  /* 0x0000540001d97983 */ /* 0x002f280000300800 */
[----:B------:R1:W-:Y:S04]  /*f780*/  STL [R1+0x3c4], R26 ;  /* 0x0003c41a01007387 */ /* 0x0003e80000100800 */
[----:B-1----:R-:W4:Y:S01]  /*f790*/  LDL.LU R26, [R1+0x60] ;  /* 0x00006000011a7983 */ /* 0x002f220000300800 */
[----:B------:R-:W-:-:S03]  /*f7a0*/  FMNMX R23, R0, R23, !PT ;  /* 0x0000001700177209 */ /* 0x000fc60007800000 */
[----:B------:R1:W-:Y:S01]  /*f7b0*/  STL [R1+0x3c0], R27 ;  /* 0x0003c01b01007387 */ /* 0x0003e20000100800 */
[----:B------:R-:W-:-:S04]  /*f7c0*/  FSETP.NEU.AND P2, PT, R23, -INF , PT ;  /* 0xff8000001700780b */ /* 0x000fc80003f4d000 */
[----:B------:R-:W-:Y:S01]  /*f7d0*/  FSEL R3, R23, RZ, P2 ;  /* 0x000000ff17037208 */ /* 0x000fe20001000000 */
[----:B-1----:R-:W4:Y:S04]  /*f7e0*/  LDL.LU R27, [R1+0x64] ;  /* 0x00006400011b7983 */ /* 0x002f280000300800 */
[C---:B------:R-:W-:Y:S01]  /*f7f0*/  FMUL R0, R3.reuse, UR7 ;  /* 0x0000000703007c20 */ /* 0x040fe20008400000 */
[----:B------:R-:W-:Y:S01]  /*f800*/  FADD R218, -R3, R2 ;  /* 0x0000000203da7221 */ /* 0x000fe20000000100 */
[----:B------:R1:W-:Y:S02]  /*f810*/  STL [R1+0x3bc], R30 ;  /* 0x0003bc1e01007387 */ /* 0x0003e40000100800 */
[--C-:B------:R-:W-:Y:S01]  /*f820*/  FFMA R152, R152, UR7, -R0.reuse ;  /* 0x0000000798987c23 */ /* 0x100fe20008000800 */
[----:B------:R-:W-:-:S04]  /*f830*/  FFMA R153, R153, UR7, -R0 ;  /* 0x0000000799997c23 */ /* 0x000fc80008000800 */
[----:B------:R-:W-:Y:S02]  /*f840*/  FSETP.GEU.AND P4, PT, R152, -126, PT ;  /* 0xc2fc00009800780b */ /* 0x000fe40003f8e000 */
[----:B------:R-:W-:Y:S01]  /*f850*/  FSETP.GEU.AND P2, PT, R153, -126, PT ;  /* 0xc2fc00009900780b */ /* 0x000fe20003f4e000 */
[--C-:B------:R-:W-:Y:S01]  /*f860*/  FFMA R156, R156, UR7, -R0.reuse ;  /* 0x000000079c9c7c23 */ /* 0x100fe20008000800 */
        /* <DEDUP_REMOVED lines=9> */
[----:B------:R-:W-:Y:S01]  /*f900*/  @!P4 FMUL R152, R152, 0.5 ;  /* 0x3f0000009898c820 */ /* 0x000fe20000400000 */
[--C-:B------:R-:W-:Y:S01]  /*f910*/  FFMA R176, R176, UR7, -R0.reuse ;  /* 0x00000007b0b07c23 */ /* 0x100fe20008000800 */
[--C-:B------:R-:W-:Y:S01]  /*f920*/  FFMA R184, R184, UR7, -R0.reuse ;  /* 0x00000007b8b87c23 */ /* 0x100fe20008000800 */
[--C-:B------:R-:W-:Y:S01]  /*f930*/  FFMA R177, R177, UR7, -R0.reuse ;  /* 0x00000007b1b17c23 */ /* 0x100fe20008000800 */
[----:B------:R-:W1:Y:S01]  /*f940*/  MUFU.EX2 R21, R152 ;  /* 0x0000009800157308 */ /* 0x000e620000000800 */
[----:B------:R-:W-:Y:S01]  /*f950*/  @!P2 FMUL R153, R153, 0.5 ;  /* 0x3f0000009999a820 */ /* 0x000fe20000400000 */
[--C-:B------:R-:W-:Y:S01]  /*f960*/  FFMA R180, R180, UR7, -R0.reuse ;  /* 0x00000007b4b47c23 */ /* 0x100fe20008000800 */
[--C-:B------:R-:W-:Y:S01]  /*f970*/  FFMA R185, R185, UR7, -R0.reuse ;  /* 0x00000007b9b97c23 */ /* 0x100fe20008000800 */
[--C-:B------:R-:W-:Y:S01]  /*f980*/  FFMA R188, R188, UR7, -R0.reuse ;  /* 0x00000007bcbc7c23 */ /* 0x100fe20008000800 */
[--C-:B------:R-:W-:Y:S01]  /*f990*/  FFMA R192, R192, UR7, -R0.reuse ;  /* 0x00000007c0c07c23 */ /* 0x100fe20008000800 */
[--C-:B------:R-:W-:Y:S01]  /*f9a0*/  FFMA R200, R200, UR7, -R0.reuse ;  /* 0x00000007c8c87c23 */ /* 0x100fe20008000800 */
[--C-:B------:R-:W-:Y:S01]  /*f9b0*/  FFMA R193, R193, UR7, -R0.reuse ;  /* 0x00000007c1c17c23 */ /* 0x100fe20008000800 */
[----:B------:R-:W1:Y:S01]  /*f9c0*/  MUFU.EX2 R20, R153 ;  /* 0x0000009900147308 */ /* 0x000e620000000800 */
[----:B------:R-:W-:Y:S01]  /*f9d0*/  FSETP.GEU.AND P3, PT, R156, -126, PT ;  /* 0xc2fc00009c00780b */ /* 0x000fe20003f6e000 */
[--C-:B------:R-:W-:Y:S01]  /*f9e0*/  FFMA R196, R196, UR7, -R0.reuse ;  /* 0x00000007c4c47c23 */ /* 0x100fe20008000800 */
[----:B------:R-:W-:Y:S01]  /*f9f0*/  FSETP.GEU.AND P6, PT, R157, -126, PT ;  /* 0xc2fc00009d00780b */ /* 0x000fe20003fce000 */
[--C-:B------:R-:W-:Y:S01]  /*fa00*/  FFMA R208, R208, UR7, -R0.reuse ;  /* 0x00000007d0d07c23 */ /* 0x100fe20008000800 */
[--C-:B------:R-:W-:Y:S01]  /*fa10*/  FFMA R201, R201, UR7, -R0.reuse ;  /* 0x00000007c9c97c23 */ /* 0x100fe20008000800 */
[--C-:B------:R-:W-:Y:S01]  /*fa20*/  FFMA R209, R209, UR7, -R0.reuse ;  /* 0x00000007d1d17c23 */ /* 0x100fe20008000800 */
[--C-:B------:R-:W-:Y:S01]  /*fa30*/  FFMA R204, R204, UR7, -R0.reuse ;  /* 0x00000007cccc7c23 */ /* 0x100fe20008000800 */
[--C-:B------:R-:W-:Y:S01]  /*fa40*/  FFMA R212, R212, UR7, -R0.reuse ;  /* 0x00000007d4d47c23 */ /* 0x100fe20008000800 */
[----:B-1----:R-:W-:Y:S01]  /*fa50*/  @!P4 FMUL R21, R21, R21 ;  /* 0x000000151515c220 */ /* 0x002fe20000400000 */
[----:B------:R-:W-:Y:S01]  /*fa60*/  FSETP.GEU.AND P4, PT, R161, -126, PT ;  /* 0xc2fc0000a100780b */ /* 0x000fe20003f8e000 */
[--C-:B------:R-:W-:Y:S01]  /*fa70*/  FFMA R189, R189, UR7, -R0.reuse ;  /* 0x00000007bdbd7c23 */ /* 0x100fe20008000800 */
[----:B------:R-:W-:Y:S01]  /*fa80*/  FSETP.GEU.AND P5, PT, R160, -126, PT ;  /* 0xc2fc0000a000780b */ /* 0x000fe20003fae000 */
[--C-:B------:R-:W-:Y:S01]  /*fa90*/  FFMA R205, R205, UR7, -R0.reuse ;  /* 0x00000007cdcd7c23 */ /* 0x100fe20008000800 */
[--C-:B------:R-:W-:Y:S01]  /*faa0*/  FFMA R197, R197, UR7, -R0.reuse ;  /* 0x00000007c5c57c23 */ /* 0x100fe20008000800 */
[----:B------:R-:W-:Y:S01]  /*fab0*/  FFMA R181, R181, UR7, -R0 ;  /* 0x00000007b5b57c23 */ /* 0x000fe20008000800 */
[----:B------:R-:W4:Y:S01]  /*fac0*/  LDL.LU R30, [R1+0x70] ;  /* 0x00007000011e7983 */ /* 0x000f220000300800 */
[----:B------:R-:W-:Y:S01]  /*fad0*/  @!P2 FMUL R20, R20, R20 ;  /* 0x000000141414a220 */ /* 0x000fe20000400000 */
[----:B------:R-:W-:Y:S01]  /*fae0*/  FSETP.GEU.AND P2, PT, R164, -126, PT ;  /* 0xc2fc0000a400780b */ /* 0x000fe20003f4e000 */
[----:B------:R-:W-:Y:S01]  /*faf0*/  @!P3 FMUL R156, R156, 0.5 ;  /* 0x3f0000009c9cb820 */ /* 0x000fe20000400000 */
[----:B------:R-:W-:-:S03]  /*fb00*/  @!P6 FMUL R157, R157, 0.5 ;  /* 0x3f0000009d9de820 */ /* 0x000fc60000400000 */
[----:B------:R-:W-:Y:S01]  /*fb10*/  @!P4 FMUL R161, R161, 0.5 ;  /* 0x3f000000a1a1c820 */ /* 0x000fe20000400000 */
[----:B------:R-:W1:Y:S01]  /*fb20*/  MUFU.EX2 R19, R156 ;  /* 0x0000009c00137308 */ /* 0x000e620000000800 */
[----:B------:R-:W-:Y:S01]  /*fb30*/  @!P5 FMUL R160, R160, 0.5 ;  /* 0x3f000000a0a0d820 */ /* 0x000fe20000400000 */
[----:B------:R-:W-:Y:S01]  /*fb40*/  FFMA R0, R213, UR7, -R0 ;  /* 0x00000007d5007c23 */ /* 0x000fe20008000800 */
[----:B------:R1:W-:Y:S05]  /*fb50*/  STL [R1+0x3b8], R31 ;  /* 0x0003b81f01007387 */ /* 0x0003ea0000100800 */
[----:B------:R-:W1:Y:S01]  /*fb60*/  MUFU.EX2 R16, R161 ;  /* 0x000000a100107308 */ /* 0x000e620000000800 */
[----:B------:R-:W-:Y:S01]  /*fb70*/  @!P2 FMUL R164, R164, 0.5 ;  /* 0x3f000000a4a4a820 */ /* 0x000fe20000400000 */
[----:B-1----:R-:W4:Y:S06]  /*fb80*/  LDL.LU R31, [R1+0x74] ;  /* 0x00007400011f7983 */ /* 0x002f2c0000300800 */
[----:B------:R-:W1:Y:S01]  /*fb90*/  MUFU.EX2 R17, R157 ;  /* 0x0000009d00117308 */ /* 0x000e620000000800 */
[----:B------:R-:W-:-:S07]  /*fba0*/  @!P3 FMUL R19, R19, R19 ;  /* 0x000000131313b220 */ /* 0x000fce0000400000 */
[----:B------:R-:W1:Y:S08]  /*fbb0*/  MUFU.EX2 R18, R160 ;  /* 0x000000a000127308 */ /* 0x000e700000000800 */
[----:B------:R-:W2:Y:S01]  /*fbc0*/  MUFU.EX2 R15, R164 ;  /* 0x000000a4000f7308 */ /* 0x000ea20000000800 */
[----:B------:R-:W-:Y:S01]  /*fbd0*/  @!P4 FMUL R16, R16, R16 ;  /* 0x000000101010c220 */ /* 0x000fe20000400000 */
[----:B------:R-:W-:Y:S01]  /*fbe0*/  FSETP.GEU.AND P3, PT, R165, -126, PT ;  /* 0xc2fc0000a500780b */ /* 0x000fe20003f6e000 */
[----:B-1----:R-:W-:Y:S01]  /*fbf0*/  @!P6 FMUL R17, R17, R17 ;  /* 0x000000111111e220 */ /* 0x002fe20000400000 */
[----:B------:R-:W-:Y:S01]  /*fc00*/  FSETP.GEU.AND P4, PT, R172, -126, PT ;  /* 0xc2fc0000ac00780b */ /* 0x000fe20003f8e000 */
[----:B------:R1:W-:Y:S01]  /*fc10*/  STL [R1+0x3b4], R34 ;  /* 0x0003b42201007387 */ /* 0x0003e20000100800 */
[----:B------:R-:W-:Y:S01]  /*fc20*/  FSETP.GEU.AND P6, PT, R168, -126, PT ;  /* 0xc2fc0000a800780b */ /* 0x000fe20003fce000 */
[----:B------:R-:W-:Y:S01]  /*fc30*/  @!P5 FMUL R18, R18, R18 ;  /* 0x000000121212d220 */ /* 0x000fe20000400000 */
[----:B------:R-:W-:Y:S01]  /*fc40*/  FSETP.GEU.AND P5, PT, R169, -126, PT ;  /* 0xc2fc0000a900780b */ /* 0x000fe20003fae000 */
[----:B--2---:R-:W-:Y:S01]  /*fc50*/  @!P2 FMUL R15, R15, R15 ;  /* 0x0000000f0f0fa220 */ /* 0x004fe20000400000 */
[----:B------:R-:W-:-:S05]  /*fc60*/  FSETP.GEU.AND P2, PT, R173, -126, PT ;  /* 0xc2fc0000ad00780b */ /* 0x000fca0003f4e000 */
[----:B------:R-:W-:Y:S02]  /*fc70*/  @!P3 FMUL R165, R165, 0.5 ;  /* 0x3f000000a5a5b820 */ /* 0x000fe40000400000 */
[----:B------:R-:W-:Y:S02]  /*fc80*/  @!P4 FMUL R172, R172, 0.5 ;  /* 0x3f000000acacc820 */ /* 0x000fe40000400000 */
[----:B------:R-:W-:Y:S01]  /*fc90*/  @!P6 FMUL R168, R168, 0.5 ;  /* 0x3f000000a8a8e820 */ /* 0x000fe20000400000 */
[----:B-1----:R-:W2:Y:S01]  /*fca0*/  LDL.LU R34, [R1+0x80] ;  /* 0x0000800001227983 */ /* 0x002ea20000300800 */
[----:B------:R-:W1:Y:S01]  /*fcb0*/  MUFU.EX2 R14, R165 ;  /* 0x000000a5000e7308 */ /* 0x000e620000000800 */
[----:B------:R-:W-:Y:S02]  /*fcc0*/  @!P5 FMUL R169, R169, 0.5 ;  /* 0x3f000000a9a9d820 */ /* 0x000fe40000400000 */
[----:B------:R3:W-:Y:S05]  /*fcd0*/  STL [R1+0x3b0], R35 ;  /* 0x0003b02301007387 */ /* 0x0007ea0000100800 */
[----:B------:R-:W1:Y:S01]  /*fce0*/  MUFU.EX2 R11, R172 ;  /* 0x000000ac000b7308 */ /* 0x000e620000000800 */
[----:B------:R-:W-:Y:S01]  /*fcf0*/  @!P2 FMUL R173, R173, 0.5 ;  /* 0x3f000000adada820 */ /* 0x000fe20000400000 */
[----:B---3--:R-:W3:Y:S06]  /*fd00*/  LDL.LU R35, [R1+0x84] ;  /* 0x0000840001237983 */ /* 0x008eec0000300800 */
[----:B------:R-:W1:Y:S02]  /*fd10*/  MUFU.EX2 R13, R168 ;  /* 0x000000a8000d7308 */ /* 0x000e640000000800 */
[----:B-1----:R-:W-:-:S06]  /*fd20*/  @!P3 FMUL R14, R14, R14 ;  /* 0x0000000e0e0eb220 */ /* 0x002fcc0000400000 */
[----:B------:R-:W1:Y:S08]  /*fd30*/  MUFU.EX2 R12, R169 ;  /* 0x000000a9000c7308 */ /* 0x000e700000000800 */
[----:B------:R-:W1:Y:S01]  /*fd40*/  MUFU.EX2 R10, R173 ;  /* 0x000000ad000a7308 */ /* 0x000e620000000800 */
[----:B------:R-:W-:Y:S01]  /*fd50*/  @!P4 FMUL R11, R11, R11 ;  /* 0x0000000b0b0bc220 */ /* 0x000fe20000400000 */
[----:B------:R-:W-:Y:S01]  /*fd60*/  FSETP.GEU.AND P3, PT, R176, -126, PT ;  /* 0xc2fc0000b000780b */ /* 0x000fe20003f6e000 */
[----:B------:R-:W-:Y:S01]  /*fd70*/  @!P6 FMUL R13, R13, R13 ;  /* 0x0000000d0d0de220 */ /* 0x000fe20000400000 */
[----:B------:R-:W-:Y:S01]  /*fd80*/  FSETP.GEU.AND P4, PT, R184, -126, PT ;  /* 0xc2fc0000b800780b */ /* 0x000fe20003f8e000 */
[----:B------:R1:W-:Y:S01]  /*fd90*/  STL [R1+0x3ac], R38 ;  /* 0x0003ac2601007387 */ /* 0x0003e20000100800 */
[----:B------:R-:W-:Y:S01]  /*fda0*/  FSETP.GEU.AND P6, PT, R177, -126, PT ;  /* 0xc2fc0000b100780b */ /* 0x000fe20003fce000 */
[----:B-1----:R-:W-:Y:S01]  /*fdb0*/  @!P5 FMUL R12, R12, R12 ;  /* 0x0000000c0c0cd220 */ /* 0x002fe20000400000 */
[----:B------:R-:W-:Y:S01]  /*fdc0*/  FSETP.GEU.AND P5, PT, R180, -126, PT ;  /* 0xc2fc0000b400780b */ /* 0x000fe20003fae000 */
[----:B------:R-:W-:Y:S01]  /*fdd0*/  @!P2 FMUL R10, R10, R10 ;  /* 0x0000000a0a0aa220 */ /* 0x000fe20000400000 */
[----:B------:R-:W-:-:S05]  /*fde0*/  FSETP.GEU.AND P2, PT, R185, -126, PT ;  /* 0xc2fc0000b900780b */ /* 0x000fca0003f4e000 */
[----:B------:R-:W-:Y:S02]  /*fdf0*/  @!P3 FMUL R176, R176, 0.5 ;  /* 0x3f000000b0b0b820 */ /* 0x000fe40000400000 */
[----:B------:R-:W-:Y:S02]  /*fe00*/  @!P4 FMUL R184, R184, 0.5 ;  /* 0x3f000000b8b8c820 */ /* 0x000fe40000400000 */
[----:B------:R-:W-:Y:S01]  /*fe10*/  @!P6 FMUL R177, R177, 0.5 ;  /* 0x3f000000b1b1e820 */ /* 0x000fe20000400000 */
[----:B------:R-:W3:Y:S01]  /*fe20*/  LDL.LU R38, [R1+0x90] ;  /* 0x0000900001267983 */ /* 0x000ee20000300800 */
[----:B------:R-:W1:Y:S01]  /*fe30*/  MUFU.EX2 R9, R176 ;  /* 0x000000b000097308 */ /* 0x000e620000000800 */
[----:B------:R-:W-:Y:S02]  /*fe40*/  @!P5 FMUL R180, R180, 0.5 ;  /* 0x3f000000b4b4d820 */ /* 0x000fe40000400000 */
[----:B------:R1:W-:Y:S05]  /*fe50*/  STL [R1+0x3a8], R39 ;  /* 0x0003a82701007387 */ /* 0x0003ea0000100800 */
[----:B------:R-:W1:Y:S01]  /*fe60*/  MUFU.EX2 R168, R177 ;  /* 0x000000b100a87308 */ /* 0x000e620000000800 */
[----:B------:R-:W-:Y:S01]  /*fe70*/  @!P2 FMUL R185, R185, 0.5 ;  /* 0x3f000000b9b9a820 */ /* 0x000fe20000400000 */
[----:B-1----:R-:W3:Y:S06]  /*fe80*/  LDL.LU R39, [R1+0x94] ;  /* 0x0000940001277983 */ /* 0x002eec0000300800 */
[----:B------:R-:W1:Y:S01]  /*fe90*/  MUFU.EX2 R184, R184 ;  /* 0x000000b800b87308 */ /* 0x000e620000000800 */
[----:B------:R-:W-:-:S07]  /*fea0*/  @!P3 FMUL R9, R9, R9 ;  /* 0x000000090909b220 */ /* 0x000fce0000400000 */
[----:B------:R-:W1:Y:S08]  /*feb0*/  MUFU.EX2 R8, R180 ;  /* 0x000000b400087308 */ /* 0x000e700000000800 */
[----:B------:R-:W1:Y:S01]  /*fec0*/  MUFU.EX2 R164, R185 ;  /* 0x000000b900a47308 */ /* 0x000e620000000800 */
[----:B------:R-:W-:Y:S01]  /*fed0*/  FSETP.GEU.AND P3, PT, R188, -126, PT ;  /* 0xc2fc0000bc00780b */ /* 0x000fe20003f6e000 */
[----:B------:R-:W-:Y:S01]  /*fee0*/  @!P6 FMUL R168, R168, R168 ;  /* 0x000000a8a8a8e220 */ /* 0x000fe20000400000 */
[----:B-1----:R-:W-:Y:S01]  /*fef0*/  @!P4 FMUL R184, R184, R184 ;  /* 0x000000b8b8b8c220 */ /* 0x002fe20000400000 */
[----:B------:R-:W-:Y:S01]  /*ff00*/  FSETP.GEU.AND P6, PT, R192, -126, PT ;  /* 0xc2fc0000c000780b */ /* 0x000fe20003fce000 */
[----:B------:R1:W-:Y:S01]  /*ff10*/  STL [R1+0x3a4], R42 ;  /* 0x0003a42a01007387 */ /* 0x0003e20000100800 */
[----:B------:R-:W-:Y:S01]  /*ff20*/  FSETP.GEU.AND P4, PT, R200, -126, PT ;  /* 0xc2fc0000c800780b */ /* 0x000fe20003f8e000 */
[----:B------:R-:W-:Y:S01]  /*ff30*/  @!P5 FMUL R8, R8, R8 ;  /* 0x000000080808d220 */ /* 0x000fe20000400000 */
[----:B------:R-:W-:Y:S01]  /*ff40*/  FSETP.GEU.AND P5, PT, R193, -126, PT ;  /* 0xc2fc0000c100780b */ /* 0x000fe20003fae000 */
[----:B------:R-:W-:Y:S01]  /*ff50*/  @!P2 FMUL R164, R164, R164 ;  /* 0x000000a4a4a4a220 */ /* 0x000fe20000400000 */
[----:B------:R-:W-:-:S04]  /*ff60*/  FSETP.GEU.AND P2, PT, R196, -126, PT ;  /* 0xc2fc0000c400780b */ /* 0x000fc80003f4e000 */
[----:B------:R-:W-:-:S03]  /*ff70*/  @!P3 FMUL R188, R188, 0.5 ;  /* 0x3f000000bcbcb820 */ /* 0x000fc60000400000 */
[----:B------:R-:W-:Y:S02]  /*ff80*/  @!P6 FMUL R192, R192, 0.5 ;  /* 0x3f000000c0c0e820 */ /* 0x000fe40000400000 */
[----:B------:R-:W-:Y:S01]  /*ff90*/  @!P4 FMUL R200, R200, 0.5 ;  /* 0x3f000000c8c8c820 */ /* 0x000fe20000400000 */
[----:B------:R-:W-:Y:S01]  /*ffa0*/  FADD R3, R21, R184 ;  /* 0x000000b815037221 */ /* 0x000fe20000000000 */
[----:B------:R-:W-:Y:S01]  /*ffb0*/  @!P5 FMUL R193, R193, 0.5 ;  /* 0x3f000000c1c1d820 */ /* 0x000fe20000400000 */
[----:B-1----:R-:W3:Y:S01]  /*ffc0*/  LDL.LU R42, [R1+0xa0] ;  /* 0x0000a000012a7983 */ /* 0x002ee20000300800 */
[----:B------:R-:W1:Y:S03]  /*ffd0*/  MUFU.EX2 R188, R188 ;  /* 0x000000bc00bc7308 */ /* 0x000e660000000800 */
[----:B------:R1:W-:Y:S01]  /*ffe0*/  STL [R1+0x3a0], R43 ;  /* 0x0003a02b01007387 */ /* 0x0003e20000100800 */
[----:B------:R-:W-:-:S04]  /*fff0*/  @!P2 FMUL R196, R196, 0.5 ;  /* 0x3f000000c4c4a820 */ /* 0x000fc80000400000 */
[----:B------:R-:W1:Y:S02]  /*10000*/  MUFU.EX2 R192, R192 ;  /* 0x000000c000c07308 */ /* 0x000e640000000800 */
[----:B-1----:R-:W3:Y:S06]  /*10010*/  LDL.LU R43, [R1+0xa4] ;  /* 0x0000a400012b7983 */ /* 0x002eec0000300800 */
[----:B------:R-:W1:Y:S08]  /*10020*/  MUFU.EX2 R200, R200 ;  /* 0x000000c800c87308 */ /* 0x000e700000000800 */
[----:B------:R-:W1:Y:S08]  /*10030*/  MUFU.EX2 R160, R193 ;  /* 0x000000c100a07308 */ /* 0x000e700000000800 */
[----:B------:R-:W1:Y:S01]  /*10040*/  MUFU.EX2 R196, R196 ;  /* 0x000000c400c47308 */ /* 0x000e620000000800 */
[----:B------:R-:W-:Y:S01]  /*10050*/  @!P3 FMUL R188, R188, R188 ;  /* 0x000000bcbcbcb220 */ /* 0x000fe20000400000 */
        /* <DEDUP_REMOVED lines=15> */
[----:B------:R-:W1:Y:S02]  /*10150*/  MUFU.EX2 R156, R201 ;  /* 0x000000c9009c7308 */ /* 0x000e640000000800 */
[----:B-1----:R-:W3:Y:S01]  /*10160*/  LDL.LU R46, [R1+0xb0] ;  /* 0x0000b000012e7983 */ /* 0x002ee20000300800 */
[----:B------:R-:W-:-:S05]  /*10170*/  @!P2 FMUL R212, R212, 0.5 ;  /* 0x3f000000d4d4a820 */ /* 0x000fca0000400000 */
[----:B------:R-:W1:Y:S08]  /*10180*/  MUFU.EX2 R208, R208 ;  /* 0x000000d000d07308 */ /* 0x000e700000000800 */
[----:B------:R-:W1:Y:S08]  /*10190*/  MUFU.EX2 R152, R209 ;  /* 0x000000d100987308 */ /* 0x000e700000000800 */
[----:B------:R-:W1:Y:S01]  /*101a0*/  MUFU.EX2 R204, R204 ;  /* 0x000000cc00cc7308 */ /* 0x000e620000000800 */
[----:B------:R-:W-:Y:S01]  /*101b0*/  @!P6 FMUL R156, R156, R156 ;  /* 0x0000009c9c9ce220 */ /* 0x000fe20000400000 */
[----:B------:R-:W-:Y:S01]  /*101c0*/  FADD R5, R3, R2 ;  /* 0x0000000203057221 */ /* 0x000fe20000000000 */
[----:B------:R1:W-:Y:S05]  /*101d0*/  STL [R1+0x398], R47 ;  /* 0x0003982f01007387 */ /* 0x0003ea0000100800 */
[----:B------:R-:W1:Y:S02]  /*101e0*/  MUFU.EX2 R212, R212 ;  /* 0x000000d400d47308 */ /* 0x000e640000000800 */
[----:B-1----:R-:W-:Y:S01]  /*101f0*/  @!P3 FMUL R208, R208, R208 ;  /* 0x000000d0d0d0b220 */ /* 0x002fe20000400000 */
[----:B------:R-:W-:Y:S01]  /*10200*/  @!P4 FMUL R152, R152, R152 ;  /* 0x000000989898c220 */ /* 0x000fe20000400000 */
[----:B------:R-:W-:-:S02]  /*10210*/  FSETP.GEU.AND P6, PT, R189, -126, PT ;  /* 0xc2fc0000bd00780b */ /* 0x000fc40003fce000 */
[----:B------:R-:W-:Y:S01]  /*10220*/  FSETP.GEU.AND P4, PT, R205, -126, PT ;  /* 0xc2fc0000cd00780b */ /* 0x000fe20003f8e000 */
[----:B------:R-:W-:Y:S01]  /*10230*/  FADD R3, R18, R192 ;  /* 0x000000c012037221 */ /* 0x000fe20000000000 */
[----:B------:R-:W-:Y:S01]  /*10240*/  FADD R2, R9, R208 ;  /* 0x000000d009027221 */ /* 0x000fe20000000000 */
[----:B------:R-:W-:Y:S01]  /*10250*/  @!P5 FMUL R204, R204, R204 ;  /* 0x000000ccccccd220 */ /* 0x000fe20000400000 */
[----:B------:R-:W-:Y:S02]  /*10260*/  FSETP.GEU.AND P5, PT, R197, -126, PT ;  /* 0xc2fc0000c500780b */ /* 0x000fe40003fae000 */
[----:B------:R-:W-:Y:S01]  /*10270*/  FADD R2, R3, R2 ;  /* 0x0000000203027221 */ /* 0x000fe20000000000 */
[----:B------:R-:W-:Y:S01]  /*10280*/  FSETP.GEU.AND P3, PT, R181, -126, PT ;  /* 0xc2fc0000b500780b */ /* 0x000fe20003f6e000 */
[----:B------:R-:W3:Y:S01]  /*10290*/  LDL.LU R47, [R1+0xb4] ;  /* 0x0000b400012f7983 */ /* 0x000ee20000300800 */
[----:B------:R-:W-:Y:S01]  /*102a0*/  @!P2 FMUL R212, R212, R212 ;  /* 0x000000d4d4d4a220 */ /* 0x000fe20000400000 */
[----:B------:R-:W-:Y:S01]  /*102b0*/  FSETP.GEU.AND P2, PT, R0, -126, PT ;  /* 0xc2fc00000000780b */ /* 0x000fe20003f4e000 */
[----:B------:R-:W-:Y:S01]  /*102c0*/  FADD R153, R5, R2 ;  /* 0x0000000205997221 */ /* 0x000fe20000000000 */
[----:B------:R-:W-:Y:S01]  /*102d0*/  FADD R3, R20, R164 ;  /* 0x000000a414037221 */ /* 0x000fe20000000000 */
[----:B------:R-:W-:Y:S01]  /*102e0*/  FADD R2, R12, R156 ;  /* 0x0000009c0c027221 */ /* 0x000fe20000000000 */
[----:B------:R-:W-:Y:S01]  /*102f0*/  @!P6 FMUL R189, R189, 0.5 ;  /* 0x3f000000bdbde820 */ /* 0x000fe20000400000 */
[----:B------:R-:W-:-:S02]  /*10300*/  @!P4 FMUL R205, R205, 0.5 ;  /* 0x3f000000cdcdc820 */ /* 0x000fc40000400000 */
[----:B------:R-:W-:Y:S01]  /*10310*/  @!P5 FMUL R197, R197, 0.5 ;  /* 0x3f000000c5c5d820 */ /* 0x000fe20000400000 */
[----:B------:R-:W-:Y:S01]  /*10320*/  FADD R5, R3, R2 ;  /* 0x0000000203057221 */ /* 0x000fe20000000000 */
[----:B------:R-:W-:Y:S01]  /*10330*/  FADD R3, R16, R160 ;  /* 0x000000a010037221 */ /* 0x000fe20000000000 */
[----:B------:R-:W-:Y:S01]  /*10340*/  FADD R2, R168, R152 ;  /* 0x00000098a8027221 */ /* 0x000fe20000000000 */
[----:B------:R-:W1:Y:S01]  /*10350*/  MUFU.EX2 R189, R189 ;  /* 0x000000bd00bd7308 */ /* 0x000e620000000800 */
[----:B------:R-:W-:Y:S01]  /*10360*/  @!P3 FMUL R181, R181, 0.5 ;  /* 0x3f000000b5b5b820 */ /* 0x000fe20000400000 */
[----:B------:R4:W-:Y:S01]  /*10370*/  STL [R1+0x394], R50 ;  /* 0x0003943201007387 */ /* 0x0009e20000100800 */
[----:B------:R-:W-:Y:S01]  /*10380*/  @!P2 FMUL R0, R0, 0.5 ;  /* 0x3f0000000000a820 */ /* 0x000fe20000400000 */
[----:B------:R-:W-:-:S04]  /*10390*/  FADD R2, R3, R2 ;  /* 0x0000000203027221 */ /* 0x000fc80000000000 */
[----:B------:R-:W1:Y:S01]  /*103a0*/  MUFU.EX2 R205, R205 ;  /* 0x000000cd00cd7308 */ /* 0x000e620000000800 */
[----:B------:R-:W-:Y:S01]  /*103b0*/  FADD R5, R5, R2 ;  /* 0x0000000205057221 */ /* 0x000fe20000000000 */
[----:B------:R-:W-:Y:S01]  /*103c0*/  FADD R3, R19, R188 ;  /* 0x000000bc13037221 */ /* 0x000fe20000000000 */
[----:B------:R-:W-:Y:S01]  /*103d0*/  FADD R2, R11, R204 ;  /* 0x000000cc0b027221 */ /* 0x000fe20000000000 */
[----:B----4-:R-:W4:Y:S04]  /*103e0*/  LDL.LU R50, [R1+0xc0] ;  /* 0x0000c00001327983 */ /* 0x010f280000300800 */
[----:B------:R-:W1:Y:S01]  /*103f0*/  MUFU.EX2 R6, R181 ;  /* 0x000000b500067308 */ /* 0x000e620000000800 */
[----:B------:R-:W-:-:S07]  /*10400*/  FADD R3, R3, R2 ;  /* 0x0000000203037221 */ /* 0x000fce0000000000 */
[----:B------:R-:W1:Y:S01]  /*10410*/  MUFU.EX2 R197, R197 ;  /* 0x000000c500c57308 */ /* 0x000e620000000800 */
[----:B------:R-:W-:-:S07]  /*10420*/  FADD R2, R15, R196 ;  /* 0x000000c40f027221 */ /* 0x000fce0000000000 */
[----:B------:R1:W2:Y:S02]  /*10430*/  MUFU.EX2 R7, R0 ;  /* 0x0000000000077308 */ /* 0x0002a40000000800 */
[----:B-1----:R-:W-:Y:S01]  /*10440*/  @!P6 FMUL R189, R189, R189 ;  /* 0x000000bdbdbde220 */ /* 0x002fe20000400000 */
[----:B------:R-:W-:Y:S01]  /*10450*/  @!P4 FMUL R205, R205, R205 ;  /* 0x000000cdcdcdc220 */ /* 0x000fe20000400000 */
[----:B------:R1:W-:Y:S01]  /*10460*/  STL [R1+0x390], R51 ;  /* 0x0003903301007387 */ /* 0x0003e20000100800 */
[----:B------:R-:W-:-:S04]  /*10470*/  FADD R0, R8, R212 ;  /* 0x000000d408007221 */ /* 0x000fc80000000000 */
[----:B------:R-:W-:Y:S01]  /*10480*/  FADD R0, R2, R0 ;  /* 0x0000000002007221 */ /* 0x000fe20000000000 */
[----:B------:R-:W-:Y:S01]  /*10490*/  FADD R2, R17, R189 ;  /* 0x000000bd11027221 */ /* 0x000fe20000000000 */
[----:B------:R-:W-:Y:S01]  /*104a0*/  @!P3 FMUL R6, R6, R6 ;  /* 0x000000060606b220 */ /* 0x000fe20000400000 */
[----:B------:R-:W-:Y:S01]  /*104b0*/  @!P5 FMUL R197, R197, R197 ;  /* 0x000000c5c5c5d220 */ /* 0x000fe20000400000 */
[----:B------:R-:W-:Y:S01]  /*104c0*/  FADD R22, R3, R0 ;  /* 0x0000000003167221 */ /* 0x000fe20000000000 */
[----:B------:R-:W-:Y:S01]  /*104d0*/  FADD R0, R10, R205 ;  /* 0x000000cd0a007221 */ /* 0x000fe20000000000 */
[----:B--2---:R-:W-:Y:S01]  /*104e0*/  @!P2 FMUL R7, R7, R7 ;  /* 0x000000070707a220 */ /* 0x004fe20000400000 */
[----:B-1----:R-:W2:Y:S02]  /*104f0*/  LDL.LU R51, [R1+0xc4] ;  /* 0x0000c40001337983 */ /* 0x002ea40000300800 */
[----:B------:R-:W-:Y:S01]  /*10500*/  FADD R3, R2, R0 ;  /* 0x0000000002037221 */ /* 0x000fe20000000000 */
[----:B------:R-:W-:Y:S01]  /*10510*/  FADD R2, R14, R197 ;  /* 0x000000c50e027221 */ /* 0x000fe20000000000 */
[----:B------:R-:W-:Y:S01]  /*10520*/  FADD R0, R6, R7 ;  /* 0x0000000706007221 */ /* 0x000fe20000000000 */
[----:B------:R1:W-:Y:S03]  /*10530*/  STL [R1+0x38c], R54 ;  /* 0x00038c3601007387 */ /* 0x0003e60000100800 */
[----:B------:R-:W-:Y:S01]  /*10540*/  FADD R0, R2, R0 ;  /* 0x0000000002007221 */ /* 0x000fe20000000000 */
[----:B------:R-:W-:-:S04]  /*10550*/  FMNMX R2, R154, R4, !PT ;  /* 0x000000049a027209 */ /* 0x000fc80007800000 */
[----:B------:R-:W-:Y:S01]  /*10560*/  FMNMX R2, R155, R2, !PT ;  /* 0x000000029b027209 */ /* 0x000fe20007800000 */
[----:B-1----:R-:W2:Y:S03]  /*10570*/  LDL.LU R54, [R1+0xd0] ;  /* 0x0000d00001367983 */ /* 0x002ea60000300800 */
[----:B------:R-:W-:Y:S01]  /*10580*/  FMNMX R2, R158, R2, !PT ;  /* 0x000000029e027209 */ /* 0x000fe20007800000 */
[----:B------:R1:W-:Y:S03]  /*10590*/  STL [R1+0x388], R55 ;  /* 0x0003883701007387 */ /* 0x0003e60000100800 */
[----:B------:R-:W-:-:S04]  /*105a0*/  FMNMX R2, R159, R2, !PT ;  /* 0x000000029f027209 */ /* 0x000fc80007800000 */
[----:B------:R-:W-:-:S04]  /*105b0*/  FMNMX R2, R162, R2, !PT ;  /* 0x00000002a2027209 */ /* 0x000fc80007800000 */
[----:B------:R-:W-:Y:S01]  /*105c0*/  FMNMX R2, R163, R2, !PT ;  /* 0x00000002a3027209 */ /* 0x000fe20007800000 */
[----:B-1----:R-:W2:Y:S03]  /*105d0*/  LDL.LU R55, [R1+0xd4] ;  /* 0x0000d40001377983 */ /* 0x002ea60000300800 */
[----:B------:R-:W-:Y:S01]  /*105e0*/  FMNMX R2, R166, R2, !PT ;  /* 0x00000002a6027209 */ /* 0x000fe20007800000 */
[----:B------:R1:W-:Y:S03]  /*105f0*/  STL [R1+0x384], R58 ;  /* 0x0003843a01007387 */ /* 0x0003e60000100800 */
[----:B------:R-:W-:-:S04]  /*10600*/  FMNMX R2, R167, R2, !PT ;  /* 0x00000002a7027209 */ /* 0x000fc80007800000 */
[----:B------:R-:W-:Y:S01]  /*10610*/  FMNMX R2, R170, R2, !PT ;  /* 0x00000002aa027209 */ /* 0x000fe20007800000 */
[----:B-1----:R-:W2:Y:S03]  /*10620*/  LDL.LU R58, [R1+0xe0] ;  /* 0x0000e000013a7983 */ /* 0x002ea60000300800 */
[----:B------:R-:W-:Y:S01]  /*10630*/  FMNMX R2, R171, R2, !PT ;  /* 0x00000002ab027209 */ /* 0x000fe20007800000 */
[----:B------:R1:W-:Y:S03]  /*10640*/  STL [R1+0x380], R59 ;  /* 0x0003803b01007387 */ /* 0x0003e60000100800 */
[----:B------:R-:W-:-:S04]  /*10650*/  FMNMX R2, R174, R2, !PT ;  /* 0x00000002ae027209 */ /* 0x000fc80007800000 */
[----:B------:R-:W-:Y:S01]  /*10660*/  FMNMX R2, R175, R2, !PT ;  /* 0x00000002af027209 */ /* 0x000fe20007800000 */
[----:B-1----:R-:W2:Y:S04]  /*10670*/  LDL.LU R59, [R1+0xe4] ;  /* 0x0000e400013b7983 */ /* 0x002ea80000300800 */
[----:B------:R1:W-:Y:S01]  /*10680*/  STL [R1+0x37c], R62 ;  /* 0x00037c3e01007387 */ /* 0x0003e20000100800 */
[----:B------:R-:W-:-:S03]  /*10690*/  FMNMX R2, R178, R2, !PT ;  /* 0x00000002b2027209 */ /* 0x000fc60007800000 */
[----:B-1----:R-:W2:Y:S04]  /*106a0*/  LDL.LU R62, [R1+0xf0] ;  /* 0x0000f000013e7983 */ /* 0x002ea80000300800 */
[----:B------:R1:W-:Y:S01]  /*106b0*/  STL [R1+0x378], R63 ;  /* 0x0003783f01007387 */ /* 0x0003e20000100800 */
[----:B------:R-:W-:-:S03]  /*106c0*/  FMNMX R2, R179, R2, !PT ;  /* 0x00000002b3027209 */ /* 0x000fc60007800000 */
[----:B-1----:R-:W2:Y:S04]  /*106d0*/  LDL.LU R63, [R1+0xf4] ;  /* 0x0000f400013f7983 */ /* 0x002ea80000300800 */
[----:B------:R1:W-:Y:S01]  /*106e0*/  STL [R1+0x374], R66 ;  /* 0x0003744201007387 */ /* 0x0003e20000100800 */
[----:B------:R-:W-:-:S03]  /*106f0*/  FMNMX R2, R182, R2, !PT ;  /* 0x00000002b6027209 */ /* 0x000fc60007800000 */
[----:B-1----:R-:W2:Y:S04]  /*10700*/  LDL.LU R66, [R1+0x100] ;  /* 0x0001000001427983 */ /* 0x002ea80000300800 */
[----:B------:R1:W-:Y:S04]  /*10710*/  STL [R1+0x370], R67 ;  /* 0x0003704301007387 */ /* 0x0003e80000100800 */
        /* <DEDUP_REMOVED lines=87> */
[----:B------:R-:W-:-:S03]  /*10c90*/  FADD R0, R3, R0 ;  /* 0x0000000003007221 */ /* 0x000fc60000000000 */
[----:B-1----:R-:W2:Y:S04]  /*10ca0*/  LDL.LU R138, [R1+0x98] ;  /* 0x00009800018a7983 */ /* 0x002ea80000300800 */
[----:B------:R1:W-:Y:S04]  /*10cb0*/  STL [R1+0x2e0], R139 ;  /* 0x0002e08b01007387 */ /* 0x0003e80000100800 */
[----:B-1----:R-:W2:Y:S04]  /*10cc0*/  LDL.LU R139, [R1+0x9c] ;  /* 0x00009c00018b7983 */ /* 0x002ea80000300800 */
[----:B------:R1:W-:Y:S04]  /*10cd0*/  STL [R1+0x2dc], R142 ;  /* 0x0002dc8e01007387 */ /* 0x0003e80000100800 */
[----:B------:R-:W3:Y:S04]  /*10ce0*/  SHFL.BFLY PT, R3, R2, 0x1, 0x1f ;  /* 0x0c201f0002037f89 */ /* 0x000ee800000e0000 */
[----:B-1----:R-:W2:Y:S04]  /*10cf0*/  LDL.LU R142, [R1+0xa8] ;  /* 0x0000a800018e7983 */ /* 0x002ea80000300800 */
[----:B------:R1:W-:Y:S04]  /*10d00*/  STL [R1+0x2d8], R143 ;  /* 0x0002d88f01007387 */ /* 0x0003e80000100800 */
        /* <DEDUP_REMOVED lines=9> */
[----:B------:R1:W-:Y:S01]  /*10da0*/  STL [R1+0x2c4], R235 ;  /* 0x0002c4eb01007387 */ /* 0x0003e20000100800 */
[----:B------:R-:W-:-:S03]  /*10db0*/  FADD R5, R5, R0 ;  /* 0x0000000005057221 */ /* 0x000fc60000000000 */
[----:B-1----:R-:W2:Y:S04]  /*10dc0*/  LDL.LU R235, [R1+0xd8] ;  /* 0x0000d80001eb7983 */ /* 0x002ea80000300800 */
[----:B------:R1:W-:Y:S01]  /*10dd0*/  STL [R1+0x2c0], R234 ;  /* 0x0002c0ea01007387 */ /* 0x0003e20000100800 */
[----:B------:R-:W-:-:S03]  /*10de0*/  FMUL R0, R218, UR7 ;  /* 0x00000007da007c20 */ /* 0x000fc60008400000 */
[----:B-1----:R-:W2:Y:S04]  /*10df0*/  LDL.LU R234, [R1+0xdc] ;  /* 0x0000dc0001ea7983 */ /* 0x002ea80000300800 */
[----:B------:R1:W-:Y:S04]  /*10e00*/  STL [R1+0x2bc], R233 ;  /* 0x0002bce901007387 */ /* 0x0003e80000100800 */
[----:B-1----:R-:W2:Y:S04]  /*10e10*/  LDL.LU R233, [R1+0xe8] ;  /* 0x0000e80001e97983 */ /* 0x002ea80000300800 */
[----:B------:R1:W-:Y:S01]  /*10e20*/  STL [R1+0x2b8], R232 ;  /* 0x0002b8e801007387 */ /* 0x0003e20000100800 */
[----:B------:R-:W-:-:S03]  /*10e30*/  FSETP.GEU.AND P2, PT, R0, -126, PT ;  /* 0xc2fc00000000780b */ /* 0x000fc60003f4e000 */
[----:B-1----:R-:W2:Y:S04]  /*10e40*/  LDL.LU R232, [R1+0xec] ;  /* 0x0000ec0001e87983 */ /* 0x002ea80000300800 */
[----:B------:R1:W-:Y:S04]  /*10e50*/  STL [R1+0x2b4], R231 ;  /* 0x0002b4e701007387 */ /* 0x0003e80000100800 */
[----:B-1----:R-:W2:Y:S04]  /*10e60*/  LDL.LU R231, [R1+0xf8] ;  /* 0x0000f80001e77983 */ /* 0x002ea80000300800 */
[----:B------:R1:W-:Y:S01]  /*10e70*/  STL [R1+0x2b0], R230 ;  /* 0x0002b0e601007387 */ /* 0x0003e20000100800 */
[----:B---3--:R-:W-:-:S03]  /*10e80*/  FMNMX R2, R2, R3, !PT ;  /* 0x0000000302027209 */ /* 0x008fc60007800000 */
[----:B-1----:R-:W3:Y:S04]  /*10e90*/  LDL.LU R230, [R1+0xfc] ;  /* 0x0000fc0001e67983 */ /* 0x002ee80000300800 */
[----:B------:R1:W-:Y:S04]  /*10ea0*/  STL [R1+0x2ac], R229 ;  /* 0x0002ace501007387 */ /* 0x0003e80000100800 */
[----:B-1----:R-:W3:Y:S04]  /*10eb0*/  LDL.LU R229, [R1+0x108] ;  /* 0x0001080001e57983 */ /* 0x002ee80000300800 */
[----:B------:R1:W-:Y:S01]  /*10ec0*/  STL [R1+0x2a8], R228 ;  /* 0x0002a8e401007387 */ /* 0x0003e20000100800 */
[----:B------:R-:W-:-:S03]  /*10ed0*/  FADD R3, R153, R22 ;  /* 0x0000001699037221 */ /* 0x000fc60000000000 */
[----:B-1----:R-:W3:Y:S04]  /*10ee0*/  LDL.LU R228, [R1+0x10c] ;  /* 0x00010c0001e47983 */ /* 0x002ee80000300800 */
[----:B------:R1:W-:Y:S04]  /*10ef0*/  STL [R1+0x2a4], R227 ;  /* 0x0002a4e301007387 */ /* 0x0003e80000100800 */
[----:B-1----:R-:W3:Y:S04]  /*10f00*/  LDL.LU R227, [R1+0x118] ;  /* 0x0001180001e37983 */ /* 0x002ee80000300800 */
[----:B------:R1:W-:Y:S04]  /*10f10*/  STL [R1+0x2a0], R226 ;  /* 0x0002a0e201007387 */ /* 0x0003e80000100800 */
[----:B------:R-:W4:Y:S04]  /*10f20*/  SHFL.BFLY PT, R22, R2, 0x2, 0x1f ;  /* 0x0c401f0002167f89 */ /* 0x000f2800000e0000 */
[----:B-1----:R-:W3:Y:S04]  /*10f30*/  LDL.LU R226, [R1+0x11c] ;  /* 0x00011c0001e27983 */ /* 0x002ee80000300800 */
[----:B------:R1:W-:Y:S01]  /*10f40*/  STL [R1+0x29c], R225 ;  /* 0x00029ce101007387 */ /* 0x0003e20000100800 */
[----:B------:R-:W-:-:S03]  /*10f50*/  @!P2 FMUL R0, R0, 0.5 ;  /* 0x3f0000000000a820 */ /* 0x000fc60000400000 */
[----:B-1----:R-:W3:Y:S04]  /*10f60*/  LDL.LU R225, [R1+0x128] ;  /* 0x0001280001e17983 */ /* 0x002ee80000300800 */
[----:B------:R1:W-:Y:S04]  /*10f70*/  STL [R1+0x298], R224 ;  /* 0x000298e001007387 */ /* 0x0003e80000100800 */
[----:B-1----:R-:W3:Y:S04]  /*10f80*/  LDL.LU R224, [R1+0x12c] ;  /* 0x00012c0001e07983 */ /* 0x002ee80000300800 */
[----:B------:R1:W-:Y:S04]  /*10f90*/  STL [R1+0x294], R223 ;  /* 0x000294df01007387 */ /* 0x0003e80000100800 */
[----:B-1----:R-:W3:Y:S04]  /*10fa0*/  LDL.LU R223, [R1+0x138] ;  /* 0x0001380001df7983 */ /* 0x002ee80000300800 */
[----:B------:R1:W-:Y:S01]  /*10fb0*/  STL [R1+0x290], R222 ;  /* 0x000290de01007387 */ /* 0x0003e20000100800 */
[----:B------:R-:W4:Y:S03]  /*10fc0*/  MUFU.EX2 R0, R0 ;  /* 0x0000000000007308 */ /* 0x000f260000000800 */
[----:B-1----:R-:W3:Y:S04]  /*10fd0*/  LDL.LU R222, [R1+0x13c] ;  /* 0x00013c0001de7983 */ /* 0x002ee80000300800 */
[----:B------:R1:W-:Y:S04]  /*10fe0*/  STL [R1+0x28c], R216 ;  /* 0x00028cd801007387 */ /* 0x0003e80000100800 */
[----:B-1----:R-:W3:Y:S04]  /*10ff0*/  LDL.LU R216, [R1+0x148] ;  /* 0x0001480001d87983 */ /* 0x002ee80000300800 */
[----:B------:R-:W3:Y:S04]  /*11000*/  LDL.LU R221, [R1+0x1fc] ;  /* 0x0001fc0001dd7983 */ /* 0x000ee80000300800 */
        /* <DEDUP_REMOVED lines=12> */
[----:B------:R-:W3:Y:S01]  /*110d0*/  LDL.LU R209, [R1+0x1dc] ;  /* 0x0001dc0001d17983 */ /* 0x000ee20000300800 */
[----:B------:R-:W-:-:S03]  /*110e0*/  FADD R3, R3, R5 ;  /* 0x0000000503037221 */ /* 0x000fc60000000000 */
[----:B------:R-:W3:Y:S01]  /*110f0*/  LDL.LU R213, [R1+0x1d8] ;  /* 0x0001d80001d57983 */ /* 0x000ee20000300800 */
[----:B----4-:R-:W-:-:S03]  /*11100*/  FMNMX R22, R2, R22, !PT ;  /* 0x0000001602167209 */ /* 0x010fc60007800000 */
[----:B------:R-:W4:Y:S04]  /*11110*/  LDL.LU R181, [R1+0x1a4] ;  /* 0x0001a40001b57983 */ /* 0x000f280000300800 */
[----:B------:R-:W3:Y:S04]  /*11120*/  LDL.LU R218, [R1+0x1cc] ;  /* 0x0001cc0001da7983 */ /* 0x000ee80000300800 */
[----:B------:R-:W4:Y:S04]  /*11130*/  LDL.LU R153, [R1+0x1a0] ;  /* 0x0001a00001997983 */ /* 0x000f280000300800 */
[----:B------:R-:W3:Y:S01]  /*11140*/  LDL.LU R5, [R1+0x194] ;  /* 0x0001940001057983 */ /* 0x000ee20000300800 */
[----:B------:R-:W-:-:S03]  /*11150*/  @!P2 FMUL R0, R0, R0 ;  /* 0x000000000000a220 */ /* 0x000fc60000400000 */
[----:B------:R-:W4:Y:S01]  /*11160*/  LDL.LU R2, [R1+0x190] ;  /* 0x0001900001027983 */ /* 0x000f220000300800 */
[-C--:B------:R-:W-:Y:S01]  /*11170*/  FMUL R133, R133, R0.reuse ;  /* 0x0000000085857220 */ /* 0x080fe20000400000 */
[-C--:B------:R-:W-:Y:S01]  /*11180*/  FMUL R136, R136, R0.reuse ;  /* 0x0000000088887220 */ /* 0x080fe20000400000 */
[-C--:B------:R-:W-:Y:S01]  /*11190*/  FMUL R137, R137, R0.reuse ;  /* 0x0000000089897220 */ /* 0x080fe20000400000 */
[-C--:B------:R-:W-:Y:S02]  /*111a0*/  FMUL R140, R140, R0.reuse ;  /* 0x000000008c8c7220 */ /* 0x080fe40000400000 */
[----:B------:R1:W-:Y:S01]  /*111b0*/  STL [R1], R133 ;  /* 0x0000008501007387 */ /* 0x0003e20000100800 */
[-C--:B------:R-:W-:Y:S01]  /*111c0*/  FMUL R141, R141, R0.reuse ;  /* 0x000000008d8d7220 */ /* 0x080fe20000400000 */
[-C--:B------:R-:W-:Y:S01]  /*111d0*/  FMUL R144, R144, R0.reuse ;  /* 0x0000000090907220 */ /* 0x080fe20000400000 */
[-C--:B------:R-:W-:Y:S01]  /*111e0*/  FMUL R145, R145, R0.reuse ;  /* 0x0000000091917220 */ /* 0x080fe20000400000 */
[----:B-1----:R-:W3:Y:S04]  /*111f0*/  LDL.LU R133, [R1+0x3f4] ;  /* 0x0003f40001857983 */ /* 0x002ee80000300800 */
[----:B------:R1:W-:Y:S01]  /*11200*/  STL [R1+0x4], R136 ;  /* 0x0000048801007387 */ /* 0x0003e20000100800 */
[-C--:B------:R-:W-:Y:S01]  /*11210*/  FMUL R148, R148, R0.reuse ;  /* 0x0000000094947220 */ /* 0x080fe20000400000 */
[----:B------:R-:W-:-:S02]  /*11220*/  FMUL R149, R149, R0 ;  /* 0x0000000095957220 */ /* 0x000fc40000400000 */
[----:B-1----:R-:W3:Y:S04]  /*11230*/  LDL.LU R136, [R1+0x3f0] ;  /* 0x0003f00001887983 */ /* 0x002ee80000300800 */
[----:B------:R1:W-:Y:S01]  /*11240*/  STL [R1+0x10], R137 ;  /* 0x0000108901007387 */ /* 0x0003e20000100800 */
[----:B------:R-:W-:-:S03]  /*11250*/  FMUL R220, R220, R0 ;  /* 0x00000000dcdc7220 */ /* 0x000fc60000400000 */
[----:B-1----:R-:W3:Y:S04]  /*11260*/  LDL.LU R137, [R1+0x3ec] ;  /* 0x0003ec0001897983 */ /* 0x002ee80000300800 */
[----:B------:R1:W-:Y:S04]  /*11270*/  STL [R1+0x14], R140 ;  /* 0x0000148c01007387 */ /* 0x0003e80000100800 */
        /* <DEDUP_REMOVED lines=12> */
[----:B-1----:R-:W3:Y:S01]  /*11340*/  LDL.LU R220, [R1+0x3d0] ;  /* 0x0003d00001dc7983 */ /* 0x002ee20000300800 */
[-C--:B------:R-:W-:Y:S01]  /*11350*/  FMUL R219, R219, R0.reuse ;  /* 0x00000000dbdb7220 */ /* 0x080fe20000400000 */
[-C--:B------:R-:W-:Y:S01]  /*11360*/  FMUL R217, R217, R0.reuse ;  /* 0x00000000d9d97220 */ /* 0x080fe20000400000 */
[-C--:B------:R-:W-:Y:S01]  /*11370*/  FMUL R26, R26, R0.reuse ;  /* 0x000000001a1a7220 */ /* 0x080fe20000400000 */
[----:B------:R-:W-:-:S02]  /*11380*/  FMUL R27, R27, R0 ;  /* 0x000000001b1b7220 */ /* 0x000fc40000400000 */
[----:B------:R1:W-:Y:S01]  /*11390*/  STL [R1+0x50], R219 ;  /* 0x000050db01007387 */ /* 0x0003e20000100800 */
        /* <DEDUP_REMOVED lines=27> */
[----:B--2---:R-:W-:-:S03]  /*11550*/  FMUL R51, R51, R0 ;  /* 0x0000000033337220 */ /* 0x004fc60000400000 */
[----:B-1----:R-:W2:Y:S04]  /*11560*/  LDL.LU R38, [R1+0x3ac] ;  /* 0x0003ac0001267983 */ /* 0x002ea80000300800 */
[----:B------:R1:W-:Y:S01]  /*11570*/  STL [R1+0x94], R39 ;  /* 0x0000942701007387 */ /* 0x0003e20000100800 */
[----:B------:R-:W-:-:S03]  /*11580*/  FMUL R54, R54, R0 ;  /* 0x0000000036367220 */ /* 0x000fc60000400000 */
        /* <DEDUP_REMOVED lines=71> */
[----:B----4-:R-:W-:-:S03]  /*11a00*/  FMUL R2, R2, R0 ;  /* 0x0000000002027220 */ /* 0x010fc60000400000 */
[----:B-1----:R-:W4:Y:S04]  /*11a10*/  LDL.LU R87, [R1+0x348] ;  /* 0x0003480001577983 */ /* 0x002f280000300800 */
[----:B------:R1:W-:Y:S01]  /*11a20*/  STL [R1+0x160], R90 ;  /* 0x0001605a01007387 */ /* 0x0003e20000100800 */
[-C--:B---3--:R-:W-:Y:S01]  /*11a30*/  FMUL R5, R5, R0.reuse ;  /* 0x0000000005057220 */ /* 0x088fe20000400000 */
[-C--:B------:R-:W-:Y:S02]  /*11a40*/  FMUL R153, R153, R0.reuse ;  /* 0x0000000099997220 */ /* 0x080fe40000400000 */
[----:B-1----:R-:W3:Y:S04]  /*11a50*/  LDL.LU R90, [R1+0x344] ;  /* 0x00034400015a7983 */ /* 0x002ee80000300800 */
[----:B------:R1:W-:Y:S01]  /*11a60*/  STL [R1+0x164], R91 ;  /* 0x0001645b01007387 */ /* 0x0003e20000100800 */
[-C--:B------:R-:W-:Y:S01]  /*11a70*/  FMUL R181, R181, R0.reuse ;  /* 0x00000000b5b57220 */ /* 0x080fe20000400000 */
[----:B------:R-:W-:-:S02]  /*11a80*/  FMUL R180, R180, R0 ;  /* 0x00000000b4b47220 */ /* 0x000fc40000400000 */
[----:B-1----:R-:W3:Y:S04]  /*11a90*/  LDL.LU R91, [R1+0x340] ;  /* 0x00034000015b7983 */ /* 0x002ee80000300800 */
[----:B------:R1:W-:Y:S01]  /*11aa0*/  STL [R1+0x170], R94 ;  /* 0x0001705e01007387 */ /* 0x0003e20000100800 */
[-C--:B------:R-:W-:Y:S01]  /*11ab0*/  FMUL R177, R177, R0.reuse ;  /* 0x00000000b1b17220 */ /* 0x080fe20000400000 */
        /* <DEDUP_REMOVED lines=13> */
[----:B-1----:R-:W3:Y:S01]  /*11b90*/  LDL.LU R99, [R1+0x330] ;  /* 0x0003300001637983 */ /* 0x002ee20000300800 */
[C---:B------:R-:W-:Y:S01]  /*11ba0*/  FSETP.NEU.AND P2, PT, R22.reuse, -INF , PT ;  /* 0xff8000001600780b */ /* 0x040fe20003f4d000 */
[-C--:B------:R-:W-:Y:S02]  /*11bb0*/  FMUL R157, R157, R0.reuse ;  /* 0x000000009d9d7220 */ /* 0x080fe40000400000 */
        /* <DEDUP_REMOVED lines=13> */
[----:B-1----:R-:W4:Y:S01]  /*11c90*/  LDL.LU R102, [R1+0x8] ;  /* 0x0000080001667983 */ /* 0x002f220000300800 */
[----:B------:R-:W-:Y:S01]  /*11ca0*/  FSEL R2, R22, RZ, P2 ;  /* 0x000000ff16027208 */ /* 0x000fe20001000000 */
[-C--:B------:R-:W-:Y:S01]  /*11cb0*/  FMUL R24, R24, R0.reuse ;  /* 0x0000000018187220 */ /* 0x080fe20000400000 */
        /* <DEDUP_REMOVED lines=62> */
[----:B------:R-:W-:Y:S01]  /*120a0*/  FMUL R149, R149, R0 ;  /* 0x0000000095957220 */ /* 0x000fe20000400000 */
[----:B------:R-:W-:Y:S01]  /*120b0*/  FFMA R220, R0, R220, R3 ;  /* 0x000000dc00dc7223 */ /* 0x000fe20000000003 */
[C---:B------:R-:W-:Y:S01]  /*120c0*/  FMUL R0, R2.reuse, UR7 ;  /* 0x0000000702007c20 */ /* 0x040fe20008400000 */
[----:B------:R-:W-:Y:S01]  /*120d0*/  FADD R172, -R2, R4 ;  /* 0x0000000402ac7221 */ /* 0x000fe20000000100 */
[----:B------:R1:W-:Y:S02]  /*120e0*/  STL [R1+0x1f0], R157 ;  /* 0x0001f09d01007387 */ /* 0x0003e40000100800 */
        /* <DEDUP_REMOVED lines=17> */
[--C-:B------:R-:W-:Y:S01]  /*12200*/  FFMA R182, R182, UR7, -R0.reuse ;  /* 0x00000007b6b67c23 */ /* 0x100fe20008000800 */
        /* <DEDUP_REMOVED lines=11> */
[----:B------:R-:W-:-:S03]  /*122c0*/  FFMA R190, R190, UR7, -R0 ;  /* 0x00000007bebe7c23 */ /* 0x000fc60008000800 */
[----:B------:R-:W1:Y:S08]  /*122d0*/  MUFU.EX2 R154, R154 ;  /* 0x0000009a009a7308 */ /* 0x000e700000000800 */
[----:B------:R-:W1:Y:S02]  /*122e0*/  MUFU.EX2 R5, R159 ;  /* 0x0000009f00057308 */ /* 0x000e640000000800 */
[----:B-1----:R-:W-:Y:S01]  /*122f0*/  @!P5 FMUL R158, R158, R158 ;  /* 0x0000009e9e9ed220 */ /* 0x002fe20000400000 */
[----:B------:R-:W-:-:S05]  /*12300*/  FSETP.GEU.AND P5, PT, R170, -126, PT ;  /* 0xc2fc0000aa00780b */ /* 0x000fca0003fae000 */
[----:B------:R-:W1:Y:S01]  /*12310*/  MUFU.EX2 R181, R155 ;  /* 0x0000009b00b57308 */ /* 0x000e620000000800 */
[----:B------:R-:W-:Y:S01]  /*12320*/  @!P3 FMUL R154, R154, R154 ;  /* 0x0000009a9a9ab220 */ /* 0x000fe20000400000 */
[----:B------:R-:W-:-:S06]  /*12330*/  FSETP.GEU.AND P3, PT, R163, -126, PT ;  /* 0xc2fc0000a300780b */ /* 0x000fcc0003f6e000 */
[----:B------:R-:W-:Y:S01]  /*12340*/  @!P5 FMUL R170, R170, 0.5 ;  /* 0x3f000000aaaad820 */ /* 0x000fe20000400000 */
[----:B------:R-:W2:Y:S01]  /*12350*/  MUFU.EX2 R162, R162 ;  /* 0x000000a200a27308 */ /* 0x000ea20000000800 */
[----:B------:R-:W-:Y:S01]  /*12360*/  @!P6 FMUL R5, R5, R5 ;  /* 0x000000050505e220 */ /* 0x000fe20000400000 */
[----:B------:R-:W-:-:S04]  /*12370*/  FSETP.GEU.AND P6, PT, R171, -126, PT ;  /* 0xc2fc0000ab00780b */ /* 0x000fc80003fce000 */
[----:B------:R-:W-:Y:S02]  /*12380*/  @!P3 FMUL R163, R163, 0.5 ;  /* 0x3f000000a3a3b820 */ /* 0x000fe40000400000 */
[----:B------:R-:W2:Y:S01]  /*12390*/  MUFU.EX2 R170, R170 ;  /* 0x000000aa00aa7308 */ /* 0x000ea20000000800 */
        /* <DEDUP_REMOVED lines=8> */
[----:B------:R-:W-:Y:S01]  /*12420*/  @!P5 FMUL R170, R170, R170 ;  /* 0x000000aaaaaad220 */ /* 0x000fe20000400000 */
[----:B------:R-:W-:-:S05]  /*12430*/  FSETP.GEU.AND P5, PT, R179, -126, PT ;  /* 0xc2fc0000b300780b */ /* 0x000fca0003fae000 */
[----:B------:R-:W-:Y:S01]  /*12440*/  @!P2 FMUL R174, R174, 0.5 ;  /* 0x3f000000aeaea820 */ /* 0x000fe20000400000 */
        /* <DEDUP_REMOVED lines=29> */
[--C-:B------:R-:W-:Y:S01]  /*12620*/  FFMA R202, R202, UR7, -R0.reuse ;  /* 0x00000007caca7c23 */ /* 0x100fe20008000800 */
[--C-:B------:R-:W-:Y:S01]  /*12630*/  FFMA R195, R195, UR7, -R0.reuse ;  /* 0x00000007c3c37c23 */ /* 0x100fe20008000800 */
[----:B------:R-:W-:Y:S01]  /*12640*/  FFMA R210, R210, UR7, -R0 ;  /* 0x00000007d2d27c23 */ /* 0x000fe20008000800 */
[----:B--2---:R-:W-:Y:S01]  /*12650*/  @!P4 FMUL R3, R3, R3 ;  /* 0x000000030303c220 */ /* 0x004fe20000400000 */
[----:B------:R-:W-:-:S03]  /*12660*/  FSETP.GEU.AND P4, PT, R190, -126, PT ;  /* 0xc2fc0000be00780b */ /* 0x000fc60003f8e000 */
[----:B------:R-:W2:Y:S01]  /*12670*/  MUFU.EX2 R165, R187 ;  /* 0x000000bb00a57308 */ /* 0x000ea20000000800 */
[----:B------:R-:W-:Y:S01]  /*12680*/  @!P6 FMUL R194, R194, 0.5 ;  /* 0x3f000000c2c2e820 */ /* 0x000fe20000400000 */
[----:B------:R-:W-:Y:S01]  /*12690*/  @!P2 FMUL R186, R186, R186 ;  /* 0x000000bababaa220 */ /* 0x000fe20000400000 */
[----:B------:R-:W-:Y:S01]  /*126a0*/  FSETP.GEU.AND P2, PT, R195, -126, PT ;  /* 0xc2fc0000c300780b */ /* 0x000fe20003f4e000 */
[----:B-1----:R-:W-:Y:S01]  /*126b0*/  @!P5 FMUL R191, R191, R191 ;  /* 0x000000bfbfbfd220 */ /* 0x002fe20000400000 */
[----:B------:R-:W-:-:S03]  /*126c0*/  FSETP.GEU.AND P5, PT, R210, -126, PT ;  /* 0xc2fc0000d200780b */ /* 0x000fc60003fae000 */
[----:B------:R-:W1:Y:S02]  /*126d0*/  MUFU.EX2 R194, R194 ;  /* 0x000000c200c27308 */ /* 0x000e640000000800 */
[----:B------:R-:W-:Y:S01]  /*126e0*/  @!P4 FMUL R190, R190, 0.5 ;  /* 0x3f000000bebec820 */ /* 0x000fe20000400000 */
[--C-:B------:R-:W-:Y:S01]  /*126f0*/  FFMA R203, R203, UR7, -R0.reuse ;  /* 0x00000007cbcb7c23 */ /* 0x100fe20008000800 */
[--C-:B------:R-:W-:Y:S01]  /*12700*/  FFMA R198, R198, UR7, -R0.reuse ;  /* 0x00000007c6c67c23 */ /* 0x100fe20008000800 */
[--C-:B------:R-:W-:Y:S01]  /*12710*/  FFMA R206, R206, UR7, -R0.reuse ;  /* 0x00000007cece7c23 */ /* 0x100fe20008000800 */
[--C-:B------:R-:W-:Y:S01]  /*12720*/  FFMA R211, R211, UR7, -R0.reuse ;  /* 0x00000007d3d37c23 */ /* 0x100fe20008000800 */
[----:B--2---:R-:W-:Y:S01]  /*12730*/  @!P3 FMUL R165, R165, R165 ;  /* 0x000000a5a5a5b220 */ /* 0x004fe20000400000 */
[----:B------:R-:W-:Y:S01]  /*12740*/  FSETP.GEU.AND P3, PT, R202, -126, PT ;  /* 0xc2fc0000ca00780b */ /* 0x000fe20003f6e000 */
[----:B------:R-:W-:Y:S01]  /*12750*/  @!P2 FMUL R195, R195, 0.5 ;  /* 0x3f000000c3c3a820 */ /* 0x000fe20000400000 */
[--C-:B------:R-:W-:Y:S01]  /*12760*/  FFMA R207, R207, UR7, -R0.reuse ;  /* 0x00000007cfcf7c23 */ /* 0x100fe20008000800 */
[--C-:B------:R-:W-:Y:S01]  /*12770*/  FFMA R167, R167, UR7, -R0.reuse ;  /* 0x00000007a7a77c23 */ /* 0x100fe20008000800 */
[--C-:B------:R-:W-:Y:S01]  /*12780*/  FFMA R183, R183, UR7, -R0.reuse ;  /* 0x00000007b7b77c23 */ /* 0x100fe20008000800 */
[----:B------:R-:W-:Y:S01]  /*12790*/  @!P5 FMUL R210, R210, 0.5 ;  /* 0x3f000000d2d2d820 */ /* 0x000fe20000400000 */
[----:B------:R-:W2:Y:S01]  /*127a0*/  MUFU.EX2 R190, R190 ;  /* 0x000000be00be7308 */ /* 0x000ea20000000800 */
[--C-:B------:R-:W-:Y:S01]  /*127b0*/  FFMA R199, R199, UR7, -R0.reuse ;  /* 0x00000007c7c77c23 */ /* 0x100fe20008000800 */
[--C-:B------:R-:W-:Y:S01]  /*127c0*/  FFMA R214, R214, UR7, -R0.reuse ;  /* 0x00000007d6d67c23 */ /* 0x100fe20008000800 */
[----:B------:R-:W-:Y:S01]  /*127d0*/  FFMA R215, R215, UR7, -R0 ;  /* 0x00000007d7d77c23 */ /* 0x000fe20008000800 */
[----:B------:R-:W3:Y:S03]  /*127e0*/  LDL.LU R187, [R1+0x1c8] ;  /* 0x0001c80001bb7983 */ /* 0x000ee60000300800 */
[----:B------:R-:W-:Y:S01]  /*127f0*/  @!P3 FMUL R202, R202, 0.5 ;  /* 0x3f000000cacab820 */ /* 0x000fe20000400000 */
[----:B------:R2:W2:Y:S01]  /*12800*/  MUFU.EX2 R161, R195 ;  /* 0x000000c300a17308 */ /* 0x0004a20000000800 */
[----:B-1----:R-:W-:Y:S01]  /*12810*/  @!P6 FMUL R194, R194, R194 ;  /* 0x000000c2c2c2e220 */ /* 0x002fe20000400000 */
[----:B------:R-:W-:-:S06]  /*12820*/  FSETP.GEU.AND P6, PT, R203, -126, PT ;  /* 0xc2fc0000cb00780b */ /* 0x000fcc0003fce000 */
[----:B------:R-:W1:Y:S01]  /*12830*/  MUFU.EX2 R202, R202 ;  /* 0x000000ca00ca7308 */ /* 0x000e620000000800 */
[----:B--2---:R-:W-:Y:S01]  /*12840*/  @!P4 FMUL R190, R190, R190 ;  /* 0x000000bebebec220 */ /* 0x004fe20000400000 */
[----:B------:R-:W-:Y:S01]  /*12850*/  FSETP.GEU.AND P4, PT, R198, -126, PT ;  /* 0xc2fc0000c600780b */ /* 0x000fe20003f8e000 */
[----:B------:R-:W-:Y:S01]  /*12860*/  FADD R153, R154, R186 ;  /* 0x000000ba9a997221 */ /* 0x000fe20000000000 */
[----:B------:R-:W2:Y:S03]  /*12870*/  LDL.LU R195, [R1+0x1bc] ;  /* 0x0001bc0001c37983 */ /* 0x000ea60000300800 */
[----:B------:R-:W-:Y:S01]  /*12880*/  @!P6 FMUL R203, R203, 0.5 ;  /* 0x3f000000cbcbe820 */ /* 0x000fe20000400000 */
[----:B------:R-:W1:Y:S01]  /*12890*/  MUFU.EX2 R210, R210 ;  /* 0x000000d200d27308 */ /* 0x000e620000000800 */
[----:B------:R-:W-:Y:S01]  /*128a0*/  @!P2 FMUL R161, R161, R161 ;  /* 0x000000a1a1a1a220 */ /* 0x000fe20000400000 */
[----:B------:R-:W-:-:S05]  /*128b0*/  FSETP.GEU.AND P2, PT, R206, -126, PT ;  /* 0xc2fc0000ce00780b */ /* 0x000fca0003f4e000 */
[----:B------:R-:W-:Y:S01]  /*128c0*/  @!P4 FMUL R198, R198, 0.5 ;  /* 0x3f000000c6c6c820 */ /* 0x000fe20000400000 */
[----:B------:R4:W4:Y:S01]  /*128d0*/  MUFU.EX2 R157, R203 ;  /* 0x000000cb009d7308 */ /* 0x0009220000000800 */
[----:B-1----:R-:W-:Y:S01]  /*128e0*/  @!P3 FMUL R202, R202, R202 ;  /* 0x000000cacacab220 */ /* 0x002fe20000400000 */
[----:B------:R-:W-:Y:S01]  /*128f0*/  FSETP.GEU.AND P3, PT, R211, -126, PT ;  /* 0xc2fc0000d300780b */ /* 0x000fe20003f6e000 */
[----:B------:R-:W-:Y:S01]  /*12900*/  @!P5 FMUL R210, R210, R210 ;  /* 0x000000d2d2d2d220 */ /* 0x000fe20000400000 */
[----:B------:R-:W-:Y:S01]  /*12910*/  FSETP.GEU.AND P5, PT, R207, -126, PT ;  /* 0xc2fc0000cf00780b */ /* 0x000fe20003fae000 */
[----:B------:R-:W-:Y:S02]  /*12920*/  FADD R0, R170, R202 ;  /* 0x000000caaa007221 */ /* 0x000fe40000000000 */
[----:B------:R-:W-:Y:S01]  /*12930*/  @!P2 FMUL R206, R206, 0.5 ;  /* 0x3f000000cecea820 */ /* 0x000fe20000400000 */
[----:B------:R-:W1:Y:S01]  /*12940*/  MUFU.EX2 R198, R198 ;  /* 0x000000c600c67308 */ /* 0x000e620000000800 */
[----:B----4-:R-:W4:Y:S01]  /*12950*/  LDL.LU R203, [R1+0x1b8] ;  /* 0x0001b80001cb7983 */ /* 0x010f220000300800 */
[----:B------:R-:W-:Y:S01]  /*12960*/  FADD R155, R153, R0 ;  /* 0x00000000999b7221 */ /* 0x000fe20000000000 */
[----:B------:R-:W-:Y:S01]  /*12970*/  FADD R153, R162, R194 ;  /* 0x000000c2a2997221 */ /* 0x000fe20000000000 */
[----:B------:R-:W-:-:S03]  /*12980*/  FADD R0, R3, R210 ;  /* 0x000000d203007221 */ /* 0x000fc60000000000 */
[----:B------:R-:W-:Y:S01]  /*12990*/  @!P3 FMUL R211, R211, 0.5 ;  /* 0x3f000000d3d3b820 */ /* 0x000fe20000400000 */
[----:B------:R-:W-:Y:S01]  /*129a0*/  @!P6 FMUL R157, R157, R157 ;  /* 0x0000009d9d9de220 */ /* 0x000fe20000400000 */
[----:B------:R-:W-:Y:S01]  /*129b0*/  FADD R0, R153, R0 ;  /* 0x0000000099007221 */ /* 0x000fe20000000000 */
[----:B------:R-:W1:Y:S01]  /*129c0*/  MUFU.EX2 R206, R206 ;  /* 0x000000ce00ce7308 */ /* 0x000e620000000800 */
[----:B------:R-:W-:Y:S01]  /*129d0*/  @!P5 FMUL R207, R207, 0.5 ;  /* 0x3f000000cfcfd820 */ /* 0x000fe20000400000 */
[----:B------:R-:W-:-:S06]  /*129e0*/  FSETP.GEU.AND P6, PT, R214, -126, PT ;  /* 0xc2fc0000d600780b */ /* 0x000fcc0003fce000 */
[----:B------:R1:W1:Y:S08]  /*129f0*/  MUFU.EX2 R153, R211 ;  /* 0x000000d300997308 */ /* 0x0002700000000800 */
[----:B------:R-:W1:Y:S01]  /*12a00*/  MUFU.EX2 R159, R207 ;  /* 0x000000cf009f7308 */ /* 0x000e620000000800 */
[----:B------:R-:W-:Y:S01]  /*12a10*/  @!P6 FMUL R214, R214, 0.5 ;  /* 0x3f000000d6d6e820 */ /* 0x000fe20000400000 */
[----:B------:R-:W-:Y:S01]  /*12a20*/  FADD R180, R155, R0 ;  /* 0x000000009bb47221 */ /* 0x000fe20000000000 */
[----:B------:R-:W-:Y:S01]  /*12a30*/  FADD R155, R181, R165 ;  /* 0x000000a5b59b7221 */ /* 0x000fe20000000000 */
[----:B------:R-:W-:Y:S01]  /*12a40*/  FADD R0, R173, R157 ;  /* 0x0000009dad007221 */ /* 0x000fe20000000000 */
[----:B-1----:R-:W-:Y:S01]  /*12a50*/  @!P4 FMUL R198, R198, R198 ;  /* 0x000000c6c6c6c220 */ /* 0x002fe20000400000 */
[----:B------:R-:W-:Y:S01]  /*12a60*/  @!P2 FMUL R206, R206, R206 ;  /* 0x000000cececea220 */ /* 0x000fe20000400000 */
[----:B------:R-:W-:Y:S01]  /*12a70*/  FSETP.GEU.AND P4, PT, R167, -126, PT ;  /* 0xc2fc0000a700780b */ /* 0x000fe20003f8e000 */
[----:B------:R-:W3:Y:S01]  /*12a80*/  LDL.LU R211, [R1+0x1ac] ;  /* 0x0001ac0001d37983 */ /* 0x000ee20000300800 */
[----:B------:R-:W-:Y:S01]  /*12a90*/  @!P3 FMUL R153, R153, R153 ;  /* 0x000000999999b220 */ /* 0x000fe20000400000 */
[----:B------:R-:W-:Y:S01]  /*12aa0*/  FSETP.GEU.AND P2, PT, R183, -126, PT ;  /* 0xc2fc0000b700780b */ /* 0x000fe20003f4e000 */
[----:B------:R-:W-:Y:S01]  /*12ab0*/  FADD R163, R155, R0 ;  /* 0x000000009ba37221 */ /* 0x000fe20000000000 */
[----:B------:R-:W-:Y:S01]  /*12ac0*/  FSETP.GEU.AND P3, PT, R199, -126, PT ;  /* 0xc2fc0000c700780b */ /* 0x000fe20003f6e000 */
[----:B------:R-:W1:Y:S01]  /*12ad0*/  MUFU.EX2 R214, R214 ;  /* 0x000000d600d67308 */ /* 0x000e620000000800 */
[----:B------:R-:W-:Y:S01]  /*12ae0*/  FADD R155, R177, R161 ;  /* 0x000000a1b19b7221 */ /* 0x000fe20000000000 */
[----:B------:R-:W-:Y:S01]  /*12af0*/  @!P5 FMUL R159, R159, R159 ;  /* 0x0000009f9f9fd220 */ /* 0x000fe20000400000 */
[----:B------:R-:W-:Y:S01]  /*12b00*/  FSETP.GEU.AND P5, PT, R215, -126, PT ;  /* 0xc2fc0000d700780b */ /* 0x000fe20003fae000 */
[----:B------:R-:W-:-:S03]  /*12b10*/  FADD R0, R169, R153 ;  /* 0x00000099a9007221 */ /* 0x000fc60000000000 */
[----:B------:R-:W-:Y:S01]  /*12b20*/  @!P4 FMUL R167, R167, 0.5 ;  /* 0x3f000000a7a7c820 */ /* 0x000fe20000400000 */
[----:B------:R-:W2:Y:S01]  /*12b30*/  LDL.LU R207, [R1+0x1a8] ;  /* 0x0001a80001cf7983 */ /* 0x000ea20000300800 */
[----:B------:R-:W-:Y:S01]  /*12b40*/  FADD R0, R155, R0 ;  /* 0x000000009b007221 */ /* 0x000fe20000000000 */
[----:B------:R-:W-:Y:S01]  /*12b50*/  FADD R155, R4, R206 ;  /* 0x000000ce049b7221 */ /* 0x000fe20000000000 */
[----:B------:R-:W-:Y:S01]  /*12b60*/  @!P2 FMUL R183, R183, 0.5 ;  /* 0x3f000000b7b7a820 */ /* 0x000fe20000400000 */
[----:B------:R-:W-:Y:S01]  /*12b70*/  @!P3 FMUL R199, R199, 0.5 ;  /* 0x3f000000c7c7b820 */ /* 0x000fe20000400000 */
[----:B------:R-:W-:Y:S01]  /*12b80*/  FADD R178, R163, R0 ;  /* 0x00000000a3b27221 */ /* 0x000fe20000000000 */
[----:B------:R-:W-:Y:S01]  /*12b90*/  FADD R163, R158, R190 ;  /* 0x000000be9ea37221 */ /* 0x000fe20000000000 */
[----:B------:R-:W-:Y:S01]  /*12ba0*/  FMUL R0, R172, UR7 ;  /* 0x00000007ac007c20 */ /* 0x000fe20008400000 */
[----:B------:R1:W1:Y:S01]  /*12bb0*/  MUFU.EX2 R179, R167 ;  /* 0x000000a700b37308 */ /* 0x0002620000000800 */
[----:B------:R-:W-:Y:S01]  /*12bc0*/  @!P5 FMUL R215, R215, 0.5 ;  /* 0x3f000000d7d7d820 */ /* 0x000fe20000400000 */
[----:B------:R-:W-:Y:S01]  /*12bd0*/  FADD R174, R163, R155 ;  /* 0x0000009ba3ae7221 */ /* 0x000fe20000000000 */
[----:B-1----:R-:W-:Y:S01]  /*12be0*/  @!P6 FMUL R214, R214, R214 ;  /* 0x000000d6d6d6e220 */ /* 0x002fe20000400000 */
[----:B------:R-:W-:-:S04]  /*12bf0*/  FSETP.GEU.AND P6, PT, R0, -126, PT ;  /* 0xc2fc00000000780b */ /* 0x000fc80003fce000 */
[----:B------:R-:W1:Y:S01]  /*12c00*/  MUFU.EX2 R171, R183 ;  /* 0x000000b700ab7308 */ /* 0x000e620000000800 */
[----:B------:R-:W-:-:S07]  /*12c10*/  FADD R172, R166, R198 ;  /* 0x000000c6a6ac7221 */ /* 0x000fce0000000000 */
[----:B------:R-:W1:Y:S01]  /*12c20*/  MUFU.EX2 R163, R199 ;  /* 0x000000c700a37308 */ /* 0x000e620000000800 */
[----:B------:R-:W-:-:S07]  /*12c30*/  FADD R167, R2, R214 ;  /* 0x000000d602a77221 */ /* 0x000fce0000000000 */
[----:B------:R1:W1:Y:S01]  /*12c40*/  MUFU.EX2 R155, R215 ;  /* 0x000000d7009b7308 */ /* 0x0002620000000800 */
[----:B------:R-:W-:Y:S01]  /*12c50*/  FADD R167, R172, R167 ;  /* 0x000000a7aca77221 */ /* 0x000fe20000000000 */
[----:B------:R-:W-:Y:S01]  /*12c60*/  @!P6 FMUL R0, R0, 0.5 ;  /* 0x3f0000000000e820 */ /* 0x000fe20000400000 */
[----:B------:R-:W-:Y:S01]  /*12c70*/  FADD R172, R5, R191 ;  /* 0x000000bf05ac7221 */ /* 0x000fe20000000000 */
[----:B------:R-:W-:Y:S01]  /*12c80*/  @!P4 FMUL R179, R179, R179 ;  /* 0x000000b3b3b3c220 */ /* 0x000fe20000400000 */
[----:B------:R-:W-:Y:S01]  /*12c90*/  FADD R176, R174, R167 ;  /* 0x000000a7aeb07221 */ /* 0x000fe20000000000 */
[----:B------:R-:W-:Y:S01]  /*12ca0*/  FADD R167, R175, R159 ;  /* 0x0000009fafa77221 */ /* 0x000fe20000000000 */
[----:B-1----:R-:W-:Y:S01]  /*12cb0*/  @!P2 FMUL R171, R171, R171 ;  /* 0x000000abababa220 */ /* 0x002fe20000400000 */
[----:B------:R-:W4:Y:S01]  /*12cc0*/  LDL.LU R183, [R1+0x19c] ;  /* 0x00019c0001b77983 */ /* 0x000f220000300800 */
[----:B------:R-:W-:Y:S01]  /*12cd0*/  @!P3 FMUL R163, R163, R163 ;  /* 0x000000a3a3a3b220 */ /* 0x000fe20000400000 */
[----:B------:R-:W-:Y:S01]  /*12ce0*/  FADD R174, R172, R167 ;  /* 0x000000a7acae7221 */ /* 0x000fe20000000000 */
[----:B------:R-:W1:Y:S01]  /*12cf0*/  MUFU.EX2 R0, R0 ;  /* 0x0000000000007308 */ /* 0x000e620000000800 */
[----:B------:R-:W3:Y:S01]  /*12d00*/  LDL.LU R199, [R1+0x198] ;  /* 0x0001980001c77983 */ /* 0x000ee20000300800 */
[----:B------:R-:W-:-:S03]  /*12d10*/  FADD R172, R179, R163 ;  /* 0x000000a3b3ac7221 */ /* 0x000fc60000000000 */
[----:B------:R-:W2:Y:S01]  /*12d20*/  LDL.LU R215, [R1+0x18c] ;  /* 0x00018c0001d77983 */ /* 0x000ea20000300800 */
[----:B------:R-:W-:-:S04]  /*12d30*/  @!P5 FMUL R155, R155, R155 ;  /* 0x0000009b9b9bd220 */ /* 0x000fc80000400000 */
[----:B------:R-:W-:-:S04]  /*12d40*/  FADD R167, R171, R155 ;  /* 0x0000009baba77221 */ /* 0x000fc80000000000 */
[----:B------:R-:W-:-:S04]  /*12d50*/  FADD R167, R172, R167 ;  /* 0x000000a7aca77221 */ /* 0x000fc80000000000 */
[----:B------:R-:W-:Y:S01]  /*12d60*/  FADD R167, R174, R167 ;  /* 0x000000a7aea77221 */ /* 0x000fe20000000000 */
[----:B------:R-:W-:Y:S01]  /*12d70*/  FADD R172, R180, R176 ;  /* 0x000000b0b4ac7221 */ /* 0x000fe20000000000 */
[----:B-1----:R-:W-:Y:S01]  /*12d80*/  @!P6 FMUL R0, R0, R0 ;  /* 0x000000000000e220 */ /* 0x002fe20000400000 */
[----:B------:R-:W4:Y:S01]  /*12d90*/  LDL.LU R174, [R1+0x188] ;  /* 0x0001880001ae7983 */ /* 0x000f220000300800 */
[----:B------:R-:W-:-:S03]  /*12da0*/  FADD R167, R178, R167 ;  /* 0x000000a7b2a77221 */ /* 0x000fc60000000000 */
[----:B------:R-:W3:Y:S01]  /*12db0*/  LDL.LU R178, [R1+0x17c] ;  /* 0x00017c0001b27983 */ /* 0x000ee20000300800 */
[----:B------:R-:W-:Y:S01]  /*12dc0*/  FADD R167, R172, R167 ;  /* 0x000000a7aca77221 */ /* 0x000fe20000000000 */
[-C--:B------:R-:W-:Y:S02]  /*12dd0*/  FMUL R102, R102, R0.reuse ;  /* 0x0000000066667220 */ /* 0x080fe40000400000 */
[----:B------:R-:W2:Y:S01]  /*12de0*/  LDL.LU R176, [R1+0x178] ;  /* 0x0001780001b07983 */ /* 0x000ea20000300800 */
[----:B------:R-:W-:Y:S01]  /*12df0*/  FFMA R219, R0, R219, R167 ;  /* 0x000000db00db7223 */ /* 0x000fe200000000a7 */
[----:B------:R-:W-:Y:S02]  /*12e00*/  F2FP.BF16.F32.PACK_AB R180, R20, R21 ;  /* 0x0000001514b4723e */ /* 0x000fe400000010ff */
[----:B------:R-:W4:Y:S01]  /*12e10*/  LDL.LU R172, [R1+0x16c] ;  /* 0x00016c0001ac7983 */ /* 0x000f220000300800 */
[----:B------:R-:W-:Y:S01]  /*12e20*/  FMUL R103, R103, R0 ;  /* 0x0000000067677220 */ /* 0x000fe20000400000 */
[----:B------:R-:W-:-:S02]  /*12e30*/  F2FP.BF16.F32.PACK_AB R182, R17, R19 ;  /* 0x0000001311b6723e */ /* 0x000fc400000010ff */
[----:B------:R-:W3:Y:S01]  /*12e40*/  LDL.LU R167, [R1+0x168] ;  /* 0x0001680001a77983 */ /* 0x000ee20000300800 */
[----:B------:R-:W-:-:S03]  /*12e50*/  FMUL R106, R106, R0 ;  /* 0x000000006a6a7220 */ /* 0x000fc60000400000 */
[----:B------:R-:W2:Y:S01]  /*12e60*/  LDL.LU R21, [R1+0x158] ;  /* 0x0001580001157983 */ /* 0x000ea20000300800 */
[----:B------:R-:W-:-:S03]  /*12e70*/  FMUL R107, R107, R0 ;  /* 0x000000006b6b7220 */ /* 0x000fc60000400000 */
[----:B------:R-:W4:Y:S04]  /*12e80*/  LDL.LU R20, [R1+0x15c] ;  /* 0x00015c0001147983 */ /* 0x000f280000300800 */
[----:B------:R-:W3:Y:S01]  /*12e90*/  LDL.LU R19, [R1+0x14c] ;  /* 0x00014c0001137983 */ /* 0x000ee20000300800 */
[-C--:B------:R-:W-:Y:S01]  /*12ea0*/  FMUL R110, R110, R0.reuse ;  /* 0x000000006e6e7220 */ /* 0x080fe20000400000 */
[-C--:B------:R-:W-:Y:S01]  /*12eb0*/  FMUL R111, R111, R0.reuse ;  /* 0x000000006f6f7220 */ /* 0x080fe20000400000 */
[-C--:B------:R-:W-:Y:S01]  /*12ec0*/  FMUL R114, R114, R0.reuse ;  /* 0x0000000072727220 */ /* 0x080fe20000400000 */
[----:B------:R1:W-:Y:S01]  /*12ed0*/  STL [R1+0x8], R102 ;  /* 0x0000086601007387 */ /* 0x0003e20000100800 */
        /* <DEDUP_REMOVED lines=9> */
[----:B-1----:R-:W4:Y:S01]  /*12f70*/  LDL.LU R102, [R1+0x32c] ;  /* 0x00032c0001667983 */ /* 0x002f220000300800 */
        /* <DEDUP_REMOVED lines=37> */
[----:B------:R-:W-:Y:S01]  /*131d0*/  ULEA UR9, UR8, UR4, 0x3 ;  /* 0x0000000408097291 */ /* 0x000fe2000f8e183f */
[----:B------:R-:W-:Y:S01]  /*131e0*/  SHF.L.U32 R17, R217, 0x1f, RZ ;  /* 0x0000001fd9117819 */ /* 0x000fe200000006ff */
[----:B-1----:R-:W4:Y:S04]  /*131f0*/  LDL.LU R107, [R1+0x320] ;  /* 0x00032000016b7983 */ /* 0x002f280000300800 */
[----:B------:R1:W-:Y:S03]  /*13200*/  STL [R1+0x28], R110 ;  /* 0x0000286e01007387 */ /* 0x0003e60000100800 */
[----:B------:R1:W2:Y:S02]  /*13210*/  SYNCS.PHASECHK.TRANS64.TRYWAIT P2, [UR9+0xc4400], R17 ;  /* 0x0c440011ff0075a7 */ /* 0x0002a40008040149 */
[----:B-1----:R-:W4:Y:S04]  /*13220*/  LDL.LU R110, [R1+0x31c] ;  /* 0x00031c00016e7983 */ /* 0x002f280000300800 */
[----:B------:R1:W-:Y:S04]  /*13230*/  STL [R1+0x2c], R111 ;  /* 0x00002c6f01007387 */ /* 0x0003e80000100800 */
        /* <DEDUP_REMOVED lines=42> */
[----:B-1----:R1:W5:Y:S04]  /*134e0*/  LDL.LU R235, [R1+0x2c4] ;  /* 0x0002c40001eb7983 */ /* 0x0023680000300800 */
[----:B------:R2:W-:Y:S04]  /*134f0*/  STL [R1+0xdc], R234 ;  /* 0x0000dcea01007387 */ /* 0x0005e80000100800 */
[----:B--2---:R1:W5:Y:S04]  /*13500*/  LDL.LU R234, [R1+0x2c0] ;  /* 0x0002c00001ea7983 */ /* 0x0043680000300800 */
        /* <DEDUP_REMOVED lines=12> */
[----:B------:R2:W-:Y:S01]  /*135d0*/  STL [R1+0x118], R227 ;  /* 0x000118e301007387 */ /* 0x0005e20000100800 */
[----:B---3--:R-:W-:-:S03]  /*135e0*/  FMUL R19, R19, R0 ;  /* 0x0000000013137220 */ /* 0x008fc60000400000 */
[----:B--2---:R1:W5:Y:S04]  /*135f0*/  LDL.LU R227, [R1+0x2a4] ;  /* 0x0002a40001e37983 */ /* 0x0043680000300800 */
[----:B------:R2:W-:Y:S01]  /*13600*/  STL [R1+0x11c], R226 ;  /* 0x00011ce201007387 */ /* 0x0005e20000100800 */
[-C--:B------:R-:W-:Y:S01]  /*13610*/  FMUL R21, R21, R0.reuse ;  /* 0x0000000015157220 */ /* 0x080fe20000400000 */
[-C--:B----4-:R-:W-:Y:S02]  /*13620*/  FMUL R20, R20, R0.reuse ;  /* 0x0000000014147220 */ /* 0x090fe40000400000 */
[----:B--2---:R1:W5:Y:S04]  /*13630*/  LDL.LU R226, [R1+0x2a0] ;  /* 0x0002a00001e27983 */ /* 0x0043680000300800 */
[----:B------:R2:W-:Y:S01]  /*13640*/  STL [R1+0x128], R225 ;  /* 0x000128e101007387 */ /* 0x0005e20000100800 */
[-C--:B------:R-:W-:Y:S01]  /*13650*/  FMUL R167, R167, R0.reuse ;  /* 0x00000000a7a77220 */ /* 0x080fe20000400000 */
[----:B------:R-:W-:-:S02]  /*13660*/  FMUL R172, R172, R0 ;  /* 0x00000000acac7220 */ /* 0x000fc40000400000 */
[----:B--2---:R1:W5:Y:S04]  /*13670*/  LDL.LU R225, [R1+0x29c] ;  /* 0x00029c0001e17983 */ /* 0x0043680000300800 */
[----:B------:R2:W-:Y:S01]  /*13680*/  STL [R1+0x12c], R224 ;  /* 0x00012ce001007387 */ /* 0x0005e20000100800 */
[-C--:B------:R-:W-:Y:S01]  /*13690*/  FMUL R176, R176, R0.reuse ;  /* 0x00000000b0b07220 */ /* 0x080fe20000400000 */
[-C--:B------:R-:W-:Y:S02]  /*136a0*/  FMUL R178, R178, R0.reuse ;  /* 0x00000000b2b27220 */ /* 0x080fe40000400000 */
        /* <DEDUP_REMOVED lines=13> */
[----:B------:R-:W-:Y:S04]  /*13780*/  STL [R1+0x14c], R19 ;  /* 0x00014c1301007387 */ /* 0x000fe80000100800 */
[----:B------:R-:W-:Y:S04]  /*13790*/  STL [R1+0x158], R21 ;  /* 0x0001581501007387 */ /* 0x000fe80000100800 */
[----:B------:R-:W-:Y:S04]  /*137a0*/  STL [R1+0x15c], R20 ;  /* 0x00015c1401007387 */ /* 0x000fe80000100800 */
[----:B------:R-:W-:Y:S04]  /*137b0*/  STL [R1+0x168], R167 ;  /* 0x000168a701007387 */ /* 0x000fe80000100800 */
[----:B------:R-:W-:Y:S01]  /*137c0*/  STL [R1+0x16c], R172 ;  /* 0x00016cac01007387 */ /* 0x000fe20000100800 */
[----:B------:R-:W-:-:S03]  /*137d0*/  FMUL R203, R203, R0 ;  /* 0x00000000cbcb7220 */ /* 0x000fc60000400000 */
[----:B------:R-:W-:Y:S01]  /*137e0*/  STL [R1+0x178], R176 ;  /* 0x000178b001007387 */ /* 0x000fe20000100800 */
[----:B------:R-:W-:-:S03]  /*137f0*/  FMUL R195, R195, R0 ;  /* 0x00000000c3c37220 */ /* 0x000fc60000400000 */
[----:B------:R-:W-:Y:S01]  /*13800*/  STL [R1+0x17c], R178 ;  /* 0x00017cb201007387 */ /* 0x000fe20000100800 */
[----:B------:R-:W-:-:S03]  /*13810*/  FMUL R187, R187, R0 ;  /* 0x00000000bbbb7220 */ /* 0x000fc60000400000 */
        /* <DEDUP_REMOVED lines=15> */
[----:B------:R1:W-:Y:S01]  /*13910*/  STL [R1+0x1fc], R221 ;  /* 0x0001fcdd01007387 */ /* 0x0003e20000100800 */
[----:B------:R-:W-:Y:S01]  /*13920*/  F2FP.BF16.F32.PACK_AB R181, R181, R154 ;  /* 0x0000009ab5b5723e */ /* 0x000fe200000010ff */
[----:B------:R-:W-:Y:S01]  /*13930*/  FMUL R26, R26, R0 ;  /* 0x000000001a1a7220 */ /* 0x000fe20000400000 */
[----:B--2---:R-:W-:Y:S01]  /*13940*/  F2FP.BF16.F32.PACK_AB R183, R5, R158 ;  /* 0x0000009e05b7723e */ /* 0x004fe200000010ff */
[----:B------:R-:W-:Y:S01]  /*13950*/  FMUL R27, R27, R0 ;  /* 0x000000001b1b7220 */ /* 0x000fe20000400000 */
[----:B------:R-:W-:Y:S01]  /*13960*/  F2FP.BF16.F32.PACK_AB R177, R177, R162 ;  /* 0x000000a2b1b1723e */ /* 0x000fe200000010ff */
[----:B------:R-:W-:Y:S01]  /*13970*/  FMUL R30, R30, R0 ;  /* 0x000000001e1e7220 */ /* 0x000fe20000400000 */
[----:B------:R-:W-:Y:S01]  /*13980*/  F2FP.BF16.F32.PACK_AB R179, R179, R166 ;  /* 0x000000a6b3b3723e */ /* 0x000fe200000010ff */
[----:B------:R-:W-:Y:S01]  /*13990*/  FMUL R31, R31, R0 ;  /* 0x000000001f1f7220 */ /* 0x000fe20000400000 */
[----:B------:R-:W-:Y:S01]  /*139a0*/  F2FP.BF16.F32.PACK_AB R173, R173, R170 ;  /* 0x000000aaadad723e */ /* 0x000fe200000010ff */
        /* <DEDUP_REMOVED lines=60> */
[----:B------:R-:W-:-:S02]  /*13d70*/  F2FP.BF16.F32.PACK_AB R176, R16, R18 ;  /* 0x0000001210b0723e */ /* 0x000fc400000010ff */
[----:B------:R-:W-:Y:S02]  /*13d80*/  F2FP.BF16.F32.PACK_AB R178, R14, R15 ;  /* 0x0000000f0eb2723e */ /* 0x000fe400000010ff */
[----:B------:R-:W-:Y:S02]  /*13d90*/  F2FP.BF16.F32.PACK_AB R172, R12, R13 ;  /* 0x0000000d0cac723e */ /* 0x000fe400000010ff */
[----:B------:R-:W-:Y:S02]  /*13da0*/  F2FP.BF16.F32.PACK_AB R174, R10, R11 ;  /* 0x0000000b0aae723e */ /* 0x000fe400000010ff */
[----:B------:R-:W-:Y:S02]  /*13db0*/  F2FP.BF16.F32.PACK_AB R175, R175, R4 ;  /* 0x00000004afaf723e */ /* 0x000fe400000010ff */
[----:B------:R-:W-:Y:S02]  /*13dc0*/  F2FP.BF16.F32.PACK_AB R168, R168, R9 ;  /* 0x00000009a8a8723e */ /* 0x000fe400000010ff */
        /* <DEDUP_REMOVED lines=17> */
[----:B------:R-:W-:Y:S01]  /*13ee0*/  F2FP.BF16.F32.PACK_AB R154, R7, R212 ;  /* 0x000000d4079a723e */ /* 0x000fe200000010ff */
[----:B-1----:R-:W-:Y:S06]  /*13ef0*/  @!P0 BRA `(.L_x_29) ;  /* 0x0000000000048947 */ /* 0x002fec0003800000 */
[----:B------:R-:W-:Y:S01]  /*13f00*/  BPT.TRAP 0x1 ;  /* 0x000000040000795c */ /* 0x000fe20000300000 */
.L_x_29:
[----:B------:R-:W-:Y:S05]  /*13f10*/  @P2 BRA `(.L_x_30) ;  /* 0x0000000000082947 */ /* 0x000fea0003800000 */
[----:B------:R-:W1:Y:S02]  /*13f20*/  SYNCS.PHASECHK.TRANS64.TRYWAIT P2, [UR9+0xc4400], R17 ;  /* 0x0c440011ff0075a7 */ /* 0x000e640008040149 */
[----:B-1----:R-:W-:Y:S05]  /*13f30*/  @!P2 BRA `(.L_x_31) ;  /* 0x000001300010a947 */ /* 0x002fea0003800000 */
.L_x_30:
        /* <DEDUP_REMOVED lines=64> */
[----:B--2---:R-:W2:Y:S04]  /*14340*/  LDL.LU.64 R24, [R1] ;  /* 0x0000000001187983 */ /* 0x004ea80000300a00 */
        /* <DEDUP_REMOVED lines=63> */
[----:B------:R-:W-:Y:S01]  /*14740*/  ULEA UR9, UR8, UR6, 0xd ;  /* 0x0000000608097291 */ /* 0x000fe2000f8e683f */
[----:B------:R-:W-:-:S02]  /*14750*/  UMOV UR11, 0x40000040 ;  /* 0x40000040000b7882 */ /* 0x000fc40000000000 */
[----:B------:R-:W-:Y:S04]  /*14760*/  STL [R1+0xce4], R168 ;  /* 0x000ce4a801007387 */ /* 0x000fe80000100800 */
[----:B------:R-:W-:Y:S01]  /*14770*/  UMOV UR10, UR9 ;  /* 0x00000009000a7c82 */ /* 0x000fe20008000000 */
        /* <DEDUP_REMOVED lines=12> */
[----:B-----5:R-:W-:Y:S04]  /*14840*/  STL [R1+0x4dc], R235 ;  /* 0x0004dceb01007387 */ /* 0x020fe80000100800 */
        /* <DEDUP_REMOVED lines=18> */
[----:B------:R3:W-:Y:S01]  /*14970*/  STL [R1+0x490], R22 ;  /* 0x0004901601007387 */ /* 0x0007e20000100800 */
[----:B--2---:R-:W-:-:S06]  /*14980*/  WARPGROUP.ARRIVE ;  /* 0x00000000000079c5 */ /* 0x004fcc0000000000 */
[----:B------:R-:W-:Y:S03]  /*14990*/  HGMMA.64x256x16.F32.BF16 R24, R180, gdesc[UR8].tnspB, R24, gsb0 ;  /* 0x43e00008b4187df0 */ /* 0x000fe60008001818 */
[----:B------:R-:W-:Y:S02]  /*149a0*/  WARPGROUP.DEPBAR.LE gsb0, 0x0 ;  /* 0x00008000000079c5 */ /* 0x000fe40000010000 */
[----:B------:R-:W-:Y:S01]  /*149b0*/  STL.64 [R1], R24 ;  /* 0x0000001801007387 */ /* 0x000fe20000100a00 */
[----:B------:R-:W-:Y:S01]  /*149c0*/  MOV R2, R150 ;  /* 0x0000009600027202 */ /* 0x000fe20000000f00 */
[----:B------:R-:W-:Y:S01]  /*149d0*/  IMAD.MOV.U32 R3, RZ, RZ, R149 ;  /* 0x000000ffff037224 */ /* 0x000fe200078e0095 */
[----:B-1----:R-:W-:Y:S01]  /*149e0*/  MOV R0, R151 ;  /* 0x0000009700007202 */ /* 0x002fe20000000f00 */
        /* <DEDUP_REMOVED lines=25> */
[----:B---3--:R-:W-:Y:S01]  /*14b80*/  MOV R22, R130 ;  /* 0x0000008200167202 */ /* 0x008fe20000000f00 */
        /* <DEDUP_REMOVED lines=143> */
[----:B------:R-:W-:-:S02]  /*15480*/  UMOV UR11, 0x40000040 ;  /* 0x40000040000b7882 */ /* 0x000fc40000000000 */
[----:B------:R-:W-:Y:S04]  /*15490*/  STL.64 [R1+0x10b0], R174 ;  /* 0x0010b0ae01007387 */ /* 0x000fe80000100a00 */
[----:B------:R-:W-:Y:S04]  /*154a0*/  STL.64 [R1+0x10a8], R172 ;  /* 0x0010a8ac01007387 */ /* 0x000fe80000100a00 */
[----:B------:R-:W-:Y:S04]  /*154b0*/  STL.64 [R1+0x10a0], R166 ;  /* 0x0010a0a601007387 */ /* 0x000fe80000100a00 */
[----:B------:R-:W-:Y:S04]  /*154c0*/  STL.64 [R1+0x1098], R164 ;  /* 0x001098a401007387 */ /* 0x000fe80000100a00 */
        /* <DEDUP_REMOVED lines=183> */
[----:B------:R-:W-:Y:S01]  /*16040*/  MOV R175, R0 ;  /* 0x0000000000af7202 */ /* 0x000fe20000000f00 */
[----:B------:R-:W-:Y:S01]  /*16050*/  UIADD3 UR10, UR9, 0x80, URZ ;  /* 0x00000080090a7890 */ /* 0x000fe2000fffe03f */
[----:B------:R-:W-:-:S04]  /*16060*/  UMOV UR11, 0x40000040 ;  /* 0x40000040000b7882 */ /* 0x000fc80000000000 */
        /* <DEDUP_REMOVED lines=126> */
[----:B------:R-:W-:Y:S01]  /*16850*/  UMOV UR11, 0x40000040 ;  /* 0x40000040000b7882 */ /* 0x000fe20000000000 */
[----:B--2---:R-:W-:-:S07]  /*16860*/  WARPGROUP.ARRIVE ;  /* 0x00000000000079c5 */ /* 0x004fce0000000000 */
        /* <DEDUP_REMOVED lines=788> */
[----:B------:R-:W-:-:S03]  /*199b0*/  MOV R0, R151 ;  /* 0x0000009700007202 */ /* 0x000fc60000000f00 */
[----:B------:R-:W-:Y:S01]  /*199c0*/  STL.64 [R1+0x60], R48 ;  /* 0x0000603001007387 */ /* 0x000fe20000100a00 */
[----:B------:R-:W-:Y:S01]  /*199d0*/  MOV R4, R148 ;  /* 0x0000009400047202 */ /* 0x000fe20000000f00 */
[----:B------:R-:W-:Y:S02]  /*199e0*/  IMAD.MOV.U32 R3, RZ, RZ, R149 ;  /* 0x000000ffff037224 */ /* 0x000fe400078e0095 */
[----:B------:R-:W-:Y:S01]  /*199f0*/  STL.64 [R1+0x68], R50 ;  /* 0x0000683201007387 */ /* 0x000fe20000100a00 */
[----:B------:R-:W-:Y:S01]  /*19a00*/  IMAD.MOV.U32 R6, RZ, RZ, R146 ;  /* 0x000000ffff067224 */ /* 0x000fe200078e0092 */
[----:B------:R-:W-:Y:S02]  /*19a10*/  MOV R5, R147 ;  /* 0x0000009300057202 */ /* 0x000fe40000000f00 */
[----:B------:R1:W-:Y:S01]  /*19a20*/  STL [R1+0x70], R52 ;  /* 0x0000703401007387 */ /* 0x0003e20000100800 */
[----:B------:R-:W-:-:S03]  /*19a30*/  MOV R8, R144 ;  /* 0x0000009000087202 */ /* 0x000fc60000000f00 */
[----:B------:R-:W2:Y:S01]  /*19a40*/  LDL.LU.64 R150, [R1+0xaf0] ;  /* 0x000af00001967983 */ /* 0x000ea20000300a00 */
        /* <DEDUP_REMOVED lines=247> */
[----:B------:R-:W-:-:S03]  /*1a9c0*/  IMAD.MOV.U32 R61, RZ, RZ, R160 ;  /* 0x000000ffff3d7224 */ /* 0x000fc600078e00a0 */
[----:B------:R-:W2:Y:S01]  /*1a9d0*/  LDL.LU R57, [R1+0x64] ;  /* 0x0000640001397983 */ /* 0x000ea20000300800 */
[----:B------:R-:W-:-:S03]  /*1a9e0*/  MOV R62, R161 ;  /* 0x000000a1003e7202 */ /* 0x000fc60000000f00 */
[----:B------:R-:W2:Y:S01]  /*1a9f0*/  LDL.LU R58, [R1+0x68] ;  /* 0x00006800013a7983 */ /* 0x000ea20000300800 */
[----:B------:R-:W-:-:S03]  /*1aa00*/  MOV R63, R162 ;  /* 0x000000a2003f7202 */ /* 0x000fc60000000f00 */
[----:B------:R-:W2:Y:S01]  /*1aa10*/  LDL.LU R59, [R1+0x6c] ;  /* 0x00006c00013b7983 */ /* 0x000ea20000300800 */
[----:B------:R-:W-:-:S03]  /*1aa20*/  IMAD.MOV.U32 R64, RZ, RZ, R163 ;  /* 0x000000ffff407224 */ /* 0x000fc600078e00a3 */
        /* <DEDUP_REMOVED lines=232> */
[----:B------:R-:W-:Y:S01]  /*1b8b0*/  UMOV UR11, 0x40000040 ;  /* 0x40000040000b7882 */ /* 0x000fe20000000000 */
[----:B---3--:R-:W-:-:S07]  /*1b8c0*/  WARPGROUP.ARRIVE ;  /* 0x00000000000079c5 */ /* 0x008fce0000000000 */
        /* <DEDUP_REMOVED lines=408> */
[----:B------:R-:W2:Y:S04]  /*1d250*/  LDL.LU R46, [R1+0x58] ;  /* 0x00005800012e7983 */ /* 0x000ea80000300800 */
[----:B------:R-:W2:Y:S01]  /*1d260*/  LDL.LU R47, [R1+0x5c] ;  /* 0x00005c00012f7983 */ /* 0x000ea20000300800 */
[----:B------:R-:W-:-:S03]  /*1d270*/  IMAD.MOV.U32 R51, RZ, RZ, R152 ;  /* 0x000000ffff337224 */ /* 0x000fc600078e0098 */
[----:B------:R-:W2:Y:S01]  /*1d280*/  LDL.LU R48, [R1+0x60] ;  /* 0x0000600001307983 */ /* 0x000ea20000300800 */
[----:B------:R-:W-:-:S03]  /*1d290*/  MOV R52, R153 ;  /* 0x0000009900347202 */ /* 0x000fc60000000f00 */
[----:B------:R-:W3:Y:S01]  /*1d2a0*/  LDL.LU R155, [R1+0x4f0] ;  /* 0x0004f000019b7983 */ /* 0x000ee20000300800 */
[----:B------:R-:W-:-:S03]  /*1d2b0*/  MOV R53, R154 ;  /* 0x0000009a00357202 */ /* 0x000fc60000000f00 */
[----:B------:R-:W3:Y:S04]  /*1d2c0*/  LDL.LU R214, [R1+0x4ec] ;  /* 0x0004ec0001d67983 */ /* 0x000ee80000300800 */
        /* <DEDUP_REMOVED lines=75> */
[----:B------:R-:W-:Y:S01]  /*1d780*/  MOV R109, R181 ;  /* 0x000000b5006d7202 */ /* 0x000fe20000000f00 */
[----:B------:R1:W5:Y:S01]  /*1d790*/  LDL.LU R234, [R1+0x4d8] ;  /* 0x0004d80001ea7983 */ /* 0x0003620000300800 */
[----:B------:R-:W-:Y:S02]  /*1d7a0*/  MOV R110, R180 ;  /* 0x000000b4006e7202 */ /* 0x000fe40000000f00 */
[----:B------:R-:W-:Y:S01]  /*1d7b0*/  MOV R112, R178 ;  /* 0x000000b200707202 */ /* 0x000fe20000000f00 */
[----:B------:R1:W5:Y:S01]  /*1d7c0*/  LDL.LU R233, [R1+0x4d4] ;  /* 0x0004d40001e97983 */ /* 0x0003620000300800 */
[----:B------:R-:W-:Y:S02]  /*1d7d0*/  MOV R113, R177 ;  /* 0x000000b100717202 */ /* 0x000fe40000000f00 */
        /* <DEDUP_REMOVED lines=182> */
.L_x_32:
[----:B------:R-:W-:-:S04]  /*1e340*/  ULEA UR9, UR37, UR4, 0x3 ;  /* 0x0000000425097291 */ /* 0x000fc8000f8e183f */
[----:B------:R-:W-:-:S04]  /*1e350*/  UIADD3 UR9, UR9, 0xc4428, URZ ;  /* 0x000c442809097890 */ /* 0x000fc8000fffe03f */
[----:B------:R-:W-:-:S09]  /*1e360*/  UPRMT UR9, URZ, 0x654, UR9 ;  /* 0x000006543f097896 */ /* 0x000fd20008000009 */
[----:B------:R-:W-:Y:S01]  /*1e370*/  SYNCS.ARRIVE.TRANS64.RED.A1T0 RZ, [UR9], RZ ;  /* 0x000000ffffff79a7 */ /* 0x000fe20008100409 */
[----:B------:R-:W-:Y:S05]  /*1e380*/  @P1 BRA `(.L_x_33) ;  /* 0x0000000000041947 */ /* 0x000fea0003800000 */
[----:B------:R-:W-:Y:S01]  /*1e390*/  BPT.TRAP 0x1 ;  /* 0x000000040000795c */ /* 0x000fe20000300000 */
.L_x_33:
[----:B------:R-:W-:-:S04]  /*1e3a0*/  UIADD3 UR9, UR37, 0x1, URZ ;  /* 0x0000000125097890 */ /* 0x000fc8000fffe03f */
[----:B------:R-:W-:-:S04]  /*1e3b0*/  UISETP.NE.AND UP0, UPT, UR9, 0x5, UPT ;  /* 0x000000050900788c */ /* 0x000fc8000bf05270 */
[----:B------:R-:W-:Y:S01]  /*1e3c0*/  USEL UR9, UR9, URZ, UP0 ;  /* 0x0000003f09097287 */ /* 0x000fe20008000000 */
[----:B------:R-:W-:Y:S11]  /*1e3d0*/  @!P0 BRA `(.L_x_34) ;  /* 0x0000000000048947 */ /* 0x000ff60003800000 */
[----:B------:R-:W-:Y:S01]  /*1e3e0*/  BPT.TRAP 0x1 ;  /* 0x000000040000795c */ /* 0x000fe20000300000 */
.L_x_34:
[----:B------:R-:W-:-:S04]  /*1e3f0*/  ULEA UR10, UR9, UR4, 0x3 ;  /* 0x00000004090a7291 */ /* 0x000fc8000f8e183f */
[----:B------:R-:W-:-:S04]  /*1e400*/  UIADD3 UR10, UR10, 0xc4428, URZ ;  /* 0x000c44280a0a7890 */ /* 0x000fc8000fffe03f */
[----:B------:R-:W-:-:S09]  /*1e410*/  UPRMT UR10, URZ, 0x654, UR10 ;  /* 0x000006543f0a7896 */ /* 0x000fd2000800000a */
[----:B------:R-:W-:Y:S01]  /*1e420*/  SYNCS.ARRIVE.TRANS64.RED.A1T0 RZ, [UR10], RZ ;  /* 0x000000ffffff79a7 */ /* 0x000fe2000810040a */
[----:B------:R-:W-:Y:S05]  /*1e430*/  @P1 BRA `(.L_x_35) ;  /* 0x0000000000041947 */ /* 0x000fea0003800000 */
[----:B------:R-:W-:Y:S01]  /*1e440*/  BPT.TRAP 0x1 ;  /* 0x000000040000795c */ /* 0x000fe20000300000 */
.L_x_35:
[----:B------:R-:W-:Y:S01]  /*1e450*/  UIADD3 UR8, UR8, 0x1, URZ ;  /* 0x0000000108087890 */ /* 0x000fe2000fffe03f */
[C---:B-----5:R-:W-:Y:S01]  /*1e460*/  ISETP.GT.AND P2, PT, R216.reuse, 0x2, PT ;  /* 0x00000002d800780c */ /* 0x060fe20003f44270 */
[----:B------:R-:W-:Y:S01]  /*1e470*/  UIADD3 UR9, UR9, 0x1, URZ ;  /* 0x0000000109097890 */ /* 0x000fe2000fffe03f */
[----:B------:R-:W-:Y:S01]  /*1e480*/  IADD3 R0, R216, -0x1, RZ ;  /* 0xffffffffd8007810 */ /* 0x000fe20007ffe0ff */
[----:B------:R-:W-:Y:S01]  /*1e490*/  UISETP.NE.AND UP1, UPT, UR8, 0x5, UPT ;  /* 0x000000050800788c */ /* 0x000fe2000bf25270 */
[----:B------:R-:W-:Y:S01]  /*1e4a0*/  MOV R2, R23 ;  /* 0x0000001700027202 */ /* 0x000fe20000000f00 */
[----:B------:R-:W-:Y:S01]  /*1e4b0*/  UISETP.NE.AND UP0, UPT, UR9, 0x5, UPT ;  /* 0x000000050900788c */ /* 0x000fe2000bf05270 */
[----:B------:R-:W-:Y:S01]  /*1e4c0*/  MOV R4, R22 ;  /* 0x0000001600047202 */ /* 0x000fe20000000f00 */
[----:B------:R-:W-:Y:S01]  /*1e4d0*/  USEL UR10, URZ, 0x1, UP1 ;  /* 0x000000013f0a7887 */ /* 0x000fe20008800000 */
[----:B------:R-:W-:Y:S01]  /*1e4e0*/  IMAD.MOV.U32 R216, RZ, RZ, R0 ;  /* 0x000000ffffd87224 */ /* 0x000fe200078e0000 */
[----:B------:R-:W-:-:S02]  /*1e4f0*/  USEL UR37, UR9, URZ, UP0 ;  /* 0x0000003f09257287 */ /* 0x000fc40008000000 */
[----:B------:R-:W-:Y:S02]  /*1e500*/  USEL UR36, UR8, URZ, UP1 ;  /* 0x0000003f08247287 */ /* 0x000fe40008800000 */
[----:B------:R-:W-:Y:S01]  /*1e510*/  LOP3.LUT R16, R217, UR10, RZ, 0x3c, !PT ;  /* 0x0000000ad9107c12 */ /* 0x000fe2000f8e3cff */
[----:B------:R-:W-:Y:S09]  /*1e520*/  @P2 BRA `(.L_x_36) ;  /* 0xfffffefc00542947 */ /* 0x000ff2000383ffff */
.L_x_25:
[----:B------:R-:W-:-:S04]  /*1e530*/  ULOP3.LUT UR5, UR60, 0x1, URZ, 0xfc, !UPT ;  /* 0x000000013c057892 */ /* 0x000fc8000f8efc3f */
[----:B------:R-:W-:-:S06]  /*1e540*/  UISETP.NE.AND UP0, UPT, UR5, 0x3, UPT ;  /* 0x000000030500788c */ /* 0x000fcc000bf05270 */
[----:B------:R-:W-:-:S13]  /*1e550*/  PLOP3.LUT P2, PT, PT, PT, UP0, 0x80, 0x0 ;  /* 0x000000000000781c */ /* 0x000fda0003f4f008 */
[----:B------:R-:W-:Y:S05]  /*1e560*/  @!P2 BRA `(.L_x_37) ;  /* 0x000000000004a947 */ /* 0x000fea0003800000 */
[----:B------:R-:W-:Y:S01]  /*1e570*/  BPT.TRAP 0x1 ;  /* 0x000000040000795c */ /* 0x000fe20000300000 */
.L_x_37:
[----:B------:R-:W-:Y:S02]  /*1e580*/  UISETP.GT.U32.AND UP0, UPT, UR60, 0x1, UPT ;  /* 0x000000013c00788c */ /* 0x000fe4000bf04070 */
[----:B------:R-:W-:-:S04]  /*1e590*/  ULEA UR5, UR38, UR4, 0x3 ;  /* 0x0000000426057291 */ /* 0x000fc8000f8e183f */
[----:B------:R-:W-:Y:S01]  /*1e5a0*/  UIADD3 UR5, UR5, 0xc4460, URZ ;  /* 0x000c446005057890 */ /* 0x000fe2000fffe03f */
[----:B------:R-:W-:-:S03]  /*1e5b0*/  PLOP3.LUT P2, PT, PT, PT, UP0, 0x80, 0x0 ;  /* 0x000000000000781c */ /* 0x000fc60003f4f008 */
[----:B------:R-:W-:-:S09]  /*1e5c0*/  UPRMT UR5, URZ, 0x654, UR5 ;  /* 0x000006543f057896 */ /* 0x000fd20008000005 */
[----:B------:R-:W-:Y:S01]  /*1e5d0*/  SYNCS.ARRIVE.TRANS64.RED.A1T0 RZ, [UR5], RZ ;  /* 0x000000ffffff79a7 */ /* 0x000fe20008100405 */
[----:B------:R-:W-:Y:S05]  /*1e5e0*/  @P2 BRA `(.L_x_38) ;  /* 0x0000000000042947 */ /* 0x000fea0003800000 */
[----:B------:R-:W-:Y:S01]  /*1e5f0*/  BPT.TRAP 0x1 ;  /* 0x000000040000795c */ /* 0x000fe20000300000 */
.L_x_38:
[----:B------:R-:W-:Y:S05]  /*1e600*/  @!P0 BRA `(.L_x_39) ;  /* 0x0000000000048947 */ /* 0x000fea0003800000 */
[----:B------:R-:W-:Y:S01]  /*1e610*/  BPT.TRAP 0x1 ;  /* 0x000000040000795c */ /* 0x000fe20000300000 */
.L_x_39:
[----:B------:R-:W-:-:S04]  /*1e620*/  ULEA UR4, UR37, UR4, 0x3 ;  /* 0x0000000425047291 */ /* 0x000fc8000f8e183f */
[----:B------:R-:W-:-:S04]  /*1e630*/  UIADD3 UR4, UR4, 0xc4428, URZ ;  /* 0x000c442804047890 */ /* 0x000fc8000fffe03f */
[----:B------:R-:W-:-:S09]  /*1e640*/  UPRMT UR4, URZ, 0x654, UR4 ;  /* 0x000006543f047896 */ /* 0x000fd20008000004 */
[----:B------:R-:W-:Y:S01]  /*1e650*/  SYNCS.ARRIVE.TRANS64.RED.A1T0 RZ, [UR4], RZ ;  /* 0x000000ffffff79a7 */ /* 0x000fe20008100404 */
[----:B------:R-:W-:Y:S05]  /*1e660*/  @P1 BRA `(.L_x_40) ;  /* 0x0000000000041947 */ /* 0x000fea0003800000 */
[----:B------:R-:W-:Y:S01]  /*1e670*/  BPT.TRAP 0x1 ;  /* 0x000000040000795c */ /* 0x000fe20000300000 */
.L_x_40:
[----:B------:R-:W1:Y:S01]  /*1e680*/  SHFL.BFLY PT, R0, R220, 0x1, 0x1f ;  /* 0x0c201f00dc007f89 */ /* 0x000e6200000e0000 */
[----:B------:R-:W-:Y:S01]  /*1e690*/  BSSY B0, `(.L_x_41) ;  /* 0x0000025000007945 */ /* 0x000fe20003800000 */
[----:B------:R-:W-:Y:S01]  /*1e6a0*/  IMAD.MOV.U32 R10, RZ, RZ, 0x7f800000 ;  /* 0x7f800000ff0a7424 */ /* 0x000fe200078e00ff */
[----:B------:R-:W-:Y:S01]  /*1e6b0*/  MOV R9, 0x3f800000 ;  /* 0x3f80000000097802 */ /* 0x000fe20000000f00 */
[----:B------:R-:W2:Y:S01]  /*1e6c0*/  SHFL.BFLY PT, R2, R219, 0x1, 0x1f ;  /* 0x0c201f00db027f89 */ /* 0x000ea200000e0000 */
[----:B------:R-:W-:Y:S02]  /*1e6d0*/  IMAD.MOV.U32 R8, RZ, RZ, 0x7f800000 ;  /* 0x7f800000ff087424 */ /* 0x000fe400078e00ff */
[----:B-1----:R-:W-:Y:S01]  /*1e6e0*/  FADD R220, R0, R220 ;  /* 0x000000dc00dc7221 */ /* 0x002fe20000000000 */
[----:B--2---:R-:W-:-:S04]  /*1e6f0*/  FADD R219, R2, R219 ;  /* 0x000000db02db7221 */ /* 0x004fc80000000000 */
[----:B------:R-:W1:Y:S04]  /*1e700*/  SHFL.BFLY PT, R0, R220, 0x2, 0x1f ;  /* 0x0c401f00dc007f89 */ /* 0x000e6800000e0000 */
[----:B------:R-:W2:Y:S01]  /*1e710*/  SHFL.BFLY PT, R11, R219, 0x2, 0x1f ;  /* 0x0c401f00db0b7f89 */ /* 0x000ea200000e0000 */
[C---:B-1----:R-:W-:Y:S01]  /*1e720*/  FSETP.NE.AND P0, PT, R220.reuse, -R0, PT ;  /* 0x80000000dc00720b */ /* 0x042fe20003f05000 */
[----:B------:R-:W-:Y:S01]  /*1e730*/  FADD R220, R220, R0 ;  /* 0x00000000dcdc7221 */ /* 0x000fe20000000000 */
[----:B------:R-:W-:Y:S01]  /*1e740*/  MOV R0, 0x3f800000 ;  /* 0x3f80000000007802 */ /* 0x000fe20000000f00 */
[----:B--2---:R-:W-:-:S10]  /*1e750*/  FADD R4, R219, R11 ;  /* 0x0000000bdb047221 */ /* 0x004fd40000000000 */
[----:B------:R-:W-:Y:S05]  /*1e760*/  @!P0 BRA `(.L_x_42) ;  /* 0x00000000005c8947 */ /* 0x000fea0003800000 */
[----:B------:R-:W-:Y:S01]  /*1e770*/  MOV R0, R220 ;  /* 0x000000dc00007202 */ /* 0x000fe20000000f00 */
[----:B------:R-:W-:Y:S03]  /*1e780*/  BSSY B1, `(.L_x_43) ;  /* 0x000000d000017945 */ /* 0x000fe60003800000 */
[----:B------:R-:W-:-:S04]  /*1e790*/  IADD3 R2, R0, 0x1800000, RZ ;  /* 0x0180000000027810 */ /* 0x000fc80007ffe0ff */
[----:B------:R-:W-:-:S04]  /*1e7a0*/  LOP3.LUT R2, R2, 0x7f800000, RZ, 0xc0, !PT ;  /* 0x7f80000002027812 */ /* 0x000fc800078ec0ff */
[----:B------:R-:W-:-:S13]  /*1e7b0*/  ISETP.GT.U32.AND P0, PT, R2, 0x1ffffff, PT ;  /* 0x01ffffff0200780c */ /* 0x000fda0003f04070 */
[----:B------:R-:W-:Y:S05]  /*1e7c0*/  @P0 BRA `(.L_x_44) ;  /* 0x0000000000100947 */ /* 0x000fea0003800000 */
[----:B------:R-:W-:-:S07]  /*1e7d0*/  MOV R7, 0x1e7f0 ;  /* 0x0001e7f000077802 */ /* 0x000fce0000000f00 */
[----:B------:R-:W-:Y:S05]  /*1e7e0*/  CALL.REL.NOINC `($__internal_0_$__cuda_sm20_rcp_rn_f32_slowpath) ;  /* 0x0000008800f47944 */ /* 0x000fea0003c00000 */
[----:B------:R-:W-:Y:S01]  /*1e7f0*/  IMAD.MOV.U32 R2, RZ, RZ, R5 ;  /* 0x000000ffff027224 */ /* 0x000fe200078e0005 */
[----:B------:R-:W-:Y:S06]  /*1e800*/  BRA `(.L_x_45) ;  /* 0x0000000000107947 */ /* 0x000fec0003800000 */
.L_x_44:
[----:B------:R-:W1:Y:S02]  /*1e810*/  MUFU.RCP R2, R0 ;  /* 0x0000000000027308 */ /* 0x000e640000001000 */
[----:B-1----:R-:W-:-:S04]  /*1e820*/  FFMA R3, R0, R2, -1 ;  /* 0xbf80000000037423 */ /* 0x002fc80000000002 */
[----:B------:R-:W-:-:S04]  /*1e830*/  FADD.FTZ R3, -R3, -RZ ;  /* 0x800000ff03037221 */ /* 0x000fc80000010100 */
[----:B------:R-:W-:-:S07]  /*1e840*/  FFMA R2, R2, R3, R2 ;  /* 0x0000000302027223 */ /* 0x000fce0000000002 */
.L_x_45:
[----:B------:R-:W-:Y:S05]  /*1e850*/  BSYNC B1 ;  /* 0x0000000000017941 */ /* 0x000fea0003800000 */
.L_x_43:
[----:B------:R-:W-:Y:S01]  /*1e860*/  FSETP.GEU.AND P0, PT, |R0|, 1.175494350822287508e-38, PT ;  /* 0x008000000000780b */ /* 0x000fe20003f0e200 */
[----:B------:R-:W-:-:S12]  /*1e870*/  ULDC UR4, c[0x0][0x600] ;  /* 0x0001800000047ab9 */ /* 0x000fd80000000800 */
[----:B------:R-:W-:-:S06]  /*1e880*/  @!P0 FMUL R0, R0, 16777216 ;  /* 0x4b80000000008820 */ /* 0x000fcc0000400000 */
[----:B------:R-:W1:Y:S02]  /*1e890*/  MUFU.LG2 R0, R0 ;  /* 0x0000000000007308 */ /* 0x000e640000000c00 */
[----:B-1----:R-:W-:-:S04]  /*1e8a0*/  @!P0 FADD R0, R0, -24 ;  /* 0xc1c0000000008421 */ /* 0x002fc80000000000 */
[----:B------:R-:W-:-:S04]  /*1e8b0*/  FMUL R0, R0, 0.69314718246459960938 ;  /* 0x3f31721800007820 */ /* 0x000fc80000400000 */
[----:B------:R-:W-:Y:S01]  /*1e8c0*/  FFMA R8, R23, UR4, R0 ;  /* 0x0000000417087c23 */ /* 0x000fe20008000000 */
[----:B------:R-:W-:-:S07]  /*1e8d0*/  MOV R0, R2 ;  /* 0x0000000200007202 */ /* 0x000fce0000000f00 */
.L_x_42:
[----:B------:R-:W-:Y:S05]  /*1e8e0*/  BSYNC B0 ;  /* 0x0000000000007941 */ /* 0x000fea0003800000 */
.L_x_41:
[----:B------:R-:W2:Y:S01]  /*1e8f0*/  LDL.LU R164, [R1] ;  /* 0x0000000001a47983 */ /* 0x000ea20000300800 */
[----:B------:R-:W-:-:S03]  /*1e900*/  ULDC UR4, c[0x0][0x608] ;  /* 0x0001820000047ab9 */ /* 0x000fc60000000800 */
[----:B------:R-:W3:Y:S04]  /*1e910*/  LDL.LU R160, [R1+0x4] ;  /* 0x0000040001a07983 */ /* 0x000ee80000300800 */
[----:B------:R-:W4:Y:S04]  /*1e920*/  LDL.LU R159, [R1+0x10] ;  /* 0x00001000019f7983 */ /* 0x000f280000300800 */
[----:B------:R-:W5:Y:S04]  /*1e930*/  LDL.LU R155, [R1+0x14] ;  /* 0x00001400019b7983 */ /* 0x000f680000300800 */
        /* <DEDUP_REMOVED lines=59> */
[----:B------:R-:W5:Y:S01]  /*1ecf0*/  LDL.LU R2, [R1+0x1f4] ;  /* 0x0001f40001027983 */ /* 0x000f620000300800 */
[----:B------:R-:W-:Y:S01]  /*1ed00*/  FMUL R0, R0, UR4 ;  /* 0x0000000400007c20 */ /* 0x000fe20008400000 */
[----:B------:R-:W-:Y:S01]  /*1ed10*/  FSETP.NE.AND P0, PT, R219, -R11, PT ;  /* 0x8000000bdb00720b */ /* 0x000fe20003f05000 */
[----:B------:R-:W-:Y:S02]  /*1ed20*/  BSSY B0, `(.L_x_46) ;  /* 0x00000e9000007945 */ /* 0x000fe40003800000 */
[-C--:B--2---:R-:W-:Y:S01]  /*1ed30*/  FMUL R164, R164, R0.reuse ;  /* 0x00000000a4a47220 */ /* 0x084fe20000400000 */
[-C--:B---3--:R-:W-:Y:S01]  /*1ed40*/  FMUL R160, R160, R0.reuse ;  /* 0x00000000a0a07220 */ /* 0x088fe20000400000 */
[-C--:B----4-:R-:W-:Y:S01]  /*1ed50*/  FMUL R159, R159, R0.reuse ;  /* 0x000000009f9f7220 */ /* 0x090fe20000400000 */
[-C--:B-----5:R-:W-:Y:S01]  /*1ed60*/  FMUL R155, R155, R0.reuse ;  /* 0x000000009b9b7220 */ /* 0x0a0fe20000400000 */
        /* <DEDUP_REMOVED lines=41> */
[----:B------:R-:W-:-:S04]  /*1f000*/  FMUL R236, R161, R0 ;  /* 0x00000000a1ec7220 */ /* 0x000fc80000400000 */
[----:B------:R-:W-:Y:S01]  /*1f010*/  STL [R1+0x4], R162 ;  /* 0x000004a201007387 */ /* 0x000fe20000100800 */
[-C--:B------:R-:W-:Y:S01]  /*1f020*/  FMUL R161, R158, R0.reuse ;  /* 0x000000009ea17220 */ /* 0x080fe20000400000 */
[----:B------:R-:W-:-:S04]  /*1f030*/  FMUL R158, R157, R0 ;  /* 0x000000009d9e7220 */ /* 0x000fc80000400000 */
[----:B------:R-:W-:Y:S01]  /*1f040*/  STL [R1+0x84], R161 ;  /* 0x000084a101007387 */ /* 0x000fe20000100800 */
[----:B------:R-:W-:-:S03]  /*1f050*/  FMUL R157, R154, R0 ;  /* 0x000000009a9d7220 */ /* 0x000fc60000400000 */
[----:B------:R-:W-:Y:S01]  /*1f060*/  STL [R1], R158 ;  /* 0x0000009e01007387 */ /* 0x000fe20000100800 */
[----:B------:R-:W-:-:S03]  /*1f070*/  FMUL R154, R153, R0 ;  /* 0x00000000999a7220 */ /* 0x000fc60000400000 */
[----:B------:R-:W-:Y:S01]  /*1f080*/  STL [R1+0x94], R157 ;  /* 0x0000949d01007387 */ /* 0x000fe20000100800 */
        /* <DEDUP_REMOVED lines=25> */
[----:B------:R1:W-:Y:S01]  /*1f220*/  STL [R1+0xe0], R6 ;  /* 0x0000e00601007387 */ /* 0x0003e20000100800 */
[-C--:B------:R-:W-:Y:S01]  /*1f230*/  FMUL R3, R2, R0.reuse ;  /* 0x0000000002037220 */ /* 0x080fe20000400000 */
[-C--:B------:R-:W-:Y:S02]  /*1f240*/  FMUL R2, R25, R0.reuse ;  /* 0x0000000019027220 */ /* 0x080fe40000400000 */
[----:B------:R-:W-:Y:S04]  /*1f250*/  STL [R1+0x104], R7 ;  /* 0x0001040701007387 */ /* 0x000fe80000100800 */
[----:B------:R2:W-:Y:S01]  /*1f260*/  STL [R1+0xf0], R3 ;  /* 0x0000f00301007387 */ /* 0x0005e20000100800 */
[----:B-1----:R-:W-:-:S05]  /*1f270*/  FMUL R6, R24, R0 ;  /* 0x0000000018067220 */ /* 0x002fca0000400000 */
[----:B------:R1:W-:Y:S01]  /*1f280*/  STL [R1+0x114], R6 ;  /* 0x0001140601007387 */ /* 0x0003e20000100800 */
[----:B--2---:R-:W-:-:S03]  /*1f290*/  FMUL R3, R28, R0 ;  /* 0x000000001c037220 */ /* 0x004fc60000400000 */
[----:B------:R2:W-:Y:S04]  /*1f2a0*/  STL [R1+0x100], R2 ;  /* 0x0001000201007387 */ /* 0x0005e80000100800 */
[----:B------:R3:W-:Y:S01]  /*1f2b0*/  STL [R1+0x124], R3 ;  /* 0x0001240301007387 */ /* 0x0007e20000100800 */
[-C--:B-1----:R-:W-:Y:S01]  /*1f2c0*/  FMUL R6, R29, R0.reuse ;  /* 0x000000001d067220 */ /* 0x082fe20000400000 */
[----:B--2---:R-:W-:-:S04]  /*1f2d0*/  FMUL R2, R32, R0 ;  /* 0x0000000020027220 */ /* 0x004fc80000400000 */
[----:B------:R1:W-:Y:S01]  /*1f2e0*/  STL [R1+0x110], R6 ;  /* 0x0001100601007387 */ /* 0x0003e20000100800 */
[----:B---3--:R-:W-:-:S03]  /*1f2f0*/  FMUL R3, R33, R0 ;  /* 0x0000000021037220 */ /* 0x008fc60000400000 */
        /* <DEDUP_REMOVED lines=42> */
[----:B------:R2:W-:Y:S01]  /*1f5a0*/  STL [R1+0x1c0], R2 ;  /* 0x0001c00201007387 */ /* 0x0005e20000100800 */
[----:B------:R-:W-:-:S03]  /*1f5b0*/  FMUL R76, R77, R0 ;  /* 0x000000004d4c7220 */ /* 0x000fc60000400000 */
[----:B------:R3:W-:Y:S01]  /*1f5c0*/  STL [R1+0x1d4], R3 ;  /* 0x0001d40301007387 */ /* 0x0007e20000100800 */
[-C--:B-1----:R-:W-:Y:S01]  /*1f5d0*/  FMUL R6, R84, R0.reuse ;  /* 0x0000000054067220 */ /* 0x082fe20000400000 */
[-C--:B--2---:R-:W-:Y:S01]  /*1f5e0*/  FMUL R2, R80, R0.reuse ;  /* 0x0000000050027220 */ /* 0x084fe20000400000 */
[-C--:B------:R-:W-:Y:S01]  /*1f5f0*/  FMUL R80, R81, R0.reuse ;  /* 0x0000000051507220 */ /* 0x080fe20000400000 */
[----:B---3--:R-:W-:-:S03]  /*1f600*/  FMUL R3, R85, R0 ;  /* 0x0000000055037220 */ /* 0x008fc60000400000 */
[----:B------:R1:W-:Y:S04]  /*1f610*/  STL [R1+0x1e4], R2 ;  /* 0x0001e40201007387 */ /* 0x0003e80000100800 */
        /* <DEDUP_REMOVED lines=63> */
[----:B------:R-:W-:-:S04]  /*1fa10*/  FMUL R0, R149, R0 ;  /* 0x0000000095007220 */ /* 0x000fc80000400000 */
[----:B------:R2:W-:Y:S04]  /*1fa20*/  STL [R1+0x278], R2 ;  /* 0x0002780201007387 */ /* 0x0005e80000100800 */
[----:B------:R2:W-:Y:S01]  /*1fa30*/  STL [R1+0x270], R0 ;  /* 0x0002700001007387 */ /* 0x0005e20000100800 */
[----:B------:R-:W-:Y:S05]  /*1fa40*/  @!P0 BRA `(.L_x_47) ;  /* 0x0000000000588947 */ /* 0x000fea0003800000 */
[----:B--2---:R-:W-:Y:S01]  /*1fa50*/  IADD3 R0, R4, 0x1800000, RZ ;  /* 0x0180000004007810 */ /* 0x004fe20007ffe0ff */
[----:B------:R-:W-:Y:S03]  /*1fa60*/  BSSY B1, `(.L_x_48) ;  /* 0x000000c000017945 */ /* 0x000fe60003800000 */
[----:B------:R-:W-:-:S04]  /*1fa70*/  LOP3.LUT R0, R0, 0x7f800000, RZ, 0xc0, !PT ;  /* 0x7f80000000007812 */ /* 0x000fc800078ec0ff */
[----:B------:R-:W-:-:S13]  /*1fa80*/  ISETP.GT.U32.AND P0, PT, R0, 0x1ffffff, PT ;  /* 0x01ffffff0000780c */ /* 0x000fda0003f04070 */
[----:B------:R-:W-:Y:S05]  /*1fa90*/  @P0 BRA `(.L_x_49) ;  /* 0x0000000000100947 */ /* 0x000fea0003800000 */
[----:B------:R-:W-:Y:S01]  /*1faa0*/  IMAD.MOV.U32 R0, RZ, RZ, R4 ;  /* 0x000000ffff007224 */ /* 0x000fe200078e0004 */
[----:B------:R-:W-:-:S07]  /*1fab0*/  MOV R7, 0x1fad0 ;  /* 0x0001fad000077802 */ /* 0x000fce0000000f00 */
[----:B------:R-:W-:Y:S05]  /*1fac0*/  CALL.REL.NOINC `($__internal_0_$__cuda_sm20_rcp_rn_f32_slowpath) ;  /* 0x00000078003c7944 */ /* 0x000fea0003c00000 */
[----:B------:R-:W-:Y:S05]  /*1fad0*/  BRA `(.L_x_50) ;  /* 0x0000000000107947 */ /* 0x000fea0003800000 */
.L_x_49:
[----:B------:R-:W1:Y:S02]  /*1fae0*/  MUFU.RCP R5, R4 ;  /* 0x0000000400057308 */ /* 0x000e640000001000 */
[----:B-1----:R-:W-:-:S04]  /*1faf0*/  FFMA R0, R4, R5, -1 ;  /* 0xbf80000004007423 */ /* 0x002fc80000000005 */
[----:B------:R-:W-:-:S04]  /*1fb00*/  FADD.FTZ R0, -R0, -RZ ;  /* 0x800000ff00007221 */ /* 0x000fc80000010100 */
[----:B------:R-:W-:-:S07]  /*1fb10*/  FFMA R5, R5, R0, R5 ;  /* 0x0000000005057223 */ /* 0x000fce0000000005 */
.L_x_50:
[----:B------:R-:W-:Y:S05]  /*1fb20*/  BSYNC B1 ;  /* 0x0000000000017941 */ /* 0x000fea0003800000 */
.L_x_48:
[----:B------:R-:W-:Y:S01]  /*1fb30*/  FSETP.GEU.AND P0, PT, |R4|, 1.175494350822287508e-38, PT ;  /* 0x008000000400780b */ /* 0x000fe20003f0e200 */
[----:B------:R-:W-:Y:S01]  /*1fb40*/  ULDC UR4, c[0x0][0x600] ;  /* 0x0001800000047ab9 */ /* 0x000fe20000000800 */
[----:B------:R-:W-:-:S11]  /*1fb50*/  MOV R9, R5 ;  /* 0x0000000500097202 */ /* 0x000fd60000000f00 */
[----:B------:R-:W-:-:S06]  /*1fb60*/  @!P0 FMUL R4, R4, 16777216 ;  /* 0x4b80000004048820 */ /* 0x000fcc0000400000 */
[----:B------:R-:W1:Y:S02]  /*1fb70*/  MUFU.LG2 R4, R4 ;  /* 0x0000000400047308 */ /* 0x000e640000000c00 */
[----:B-1----:R-:W-:-:S04]  /*1fb80*/  @!P0 FADD R4, R4, -24 ;  /* 0xc1c0000004048421 */ /* 0x002fc80000000000 */
[----:B------:R-:W-:-:S04]  /*1fb90*/  FMUL R4, R4, 0.69314718246459960938 ;  /* 0x3f31721804047820 */ /* 0x000fc80000400000 */
[----:B------:R-:W-:-:S07]  /*1fba0*/  FFMA R10, R22, UR4, R4 ;  /* 0x00000004160a7c23 */ /* 0x000fce0008000004 */
.L_x_47:
[----:B------:R-:W-:Y:S05]  /*1fbb0*/  BSYNC B0 ;  /* 0x0000000000007941 */ /* 0x000fea0003800000 */
.L_x_46:
[----:B------:R-:W3:Y:S01]  /*1fbc0*/  LDL.LU R40, [R1+0x8] ;  /* 0x0000080001287983 */ /* 0x000ee20000300800 */
[----:B------:R-:W-:-:S03]  /*1fbd0*/  ULDC UR4, c[0x0][0x608] ;  /* 0x0001820000047ab9 */ /* 0x000fc60000000800 */
        /* <DEDUP_REMOVED lines=9> */
[----:B------:R-:W3:Y:S04]  /*1fc70*/  LDL.LU R113, [R1+0x58] ;  /* 0x0000580001717983 */ /* 0x000ee80000300800 */
[----:B------:R-:W5:Y:S04]  /*1fc80*/  LDL.LU R33, [R1+0x5c] ;  /* 0x00005c0001217983 */ /* 0x000f680000300800 */
[----:B------:R-:W5:Y:S04]  /*1fc90*/  LDL.LU R112, [R1+0x68] ;  /* 0x0000680001707983 */ /* 0x000f680000300800 */
[----:B------:R-:W5:Y:S04]  /*1fca0*/  LDL.LU R57, [R1+0x6c] ;  /* 0x00006c0001397983 */ /* 0x000f680000300800 */
        /* <DEDUP_REMOVED lines=44> */
[----:B--2---:R-:W2:Y:S04]  /*1ff70*/  LDL.LU R6, [R1+0x1d8] ;  /* 0x0001d80001067983 */ /* 0x004ea80000300800 */
[----:B------:R-:W2:Y:S04]  /*1ff80*/  LDL.LU R5, [R1+0x1dc] ;  /* 0x0001dc0001057983 */ /* 0x000ea80000300800 */
[----:B------:R-:W5:Y:S04]  /*1ff90*/  LDL.LU R4, [R1+0x1e8] ;  /* 0x0001e80001047983 */ /* 0x000f680000300800 */
[----:B------:R-:W2:Y:S04]  /*1ffa0*/  LDL.LU R3, [R1+0x1ec] ;  /* 0x0001ec0001037983 */ /* 0x000ea80000300800 */
[----:B------:R-:W3:Y:S04]  /*1ffb0*/  LDL.LU R2, [R1+0x1f8] ;  /* 0x0001f80001027983 */ /* 0x000ee80000300800 */
[----:B------:R-:W4:Y:S01]  /*1ffc0*/  LDL.LU R0, [R1+0x1fc] ;  /* 0x0001fc0001007983 */ /* 0x000f220000300800 */
[----:B------:R-:W-:Y:S01]  /*1ffd0*/  FMUL R9, R9, UR4 ;  /* 0x0000000409097c20 */ /* 0x000fe20008400000 */
[----:B------:R-:W1:Y:S01]  /*1ffe0*/  S2UR UR5, SR_CgaCtaId ;  /* 0x00000000000579c3 */ /* 0x000e620000008800 */
[----:B------:R-:W-:-:S02]  /*1fff0*/  UMOV UR4, 0x400 ;  /* 0x0000040000047882 */ /* 0x000fc40000000000 */
[-C--:B----4-:R-:W-:Y:S01]  /*20000*/  FMUL R137, R0, R9.reuse ;  /* 0x0000000900897220 */ /* 0x090fe20000400000 */
[-C--:B------:R-:W-:Y:S01]  /*20010*/  FMUL R170, R22, R9.reuse ;  /* 0x0000000916aa7220 */ /* 0x080fe20000400000 */
[----:B------:R-:W4:Y:S01]  /*20020*/  LDL R0, [R1+0x284] ;  /* 0x0002840001007983 */ /* 0x000f220000100800 */
[-C--:B---3--:R-:W-:Y:S01]  /*20030*/  FMUL R22, R2, R9.reuse ;  /* 0x0000000902167220 */ /* 0x088fe20000400000 */
[-C--:B------:R-:W-:Y:S01]  /*20040*/  FMUL R2, R102, R9.reuse ;  /* 0x0000000966027220 */ /* 0x080fe20000400000 */
[-C--:B------:R-:W-:Y:S01]  /*20050*/  FMUL R173, R23, R9.reuse ;  /* 0x0000000917ad7220 */ /* 0x080fe20000400000 */
[-C--:B-----5:R-:W-:Y:S01]  /*20060*/  FMUL R23, R4, R9.reuse ;  /* 0x0000000904177220 */ /* 0x0a0fe20000400000 */
[-C--:B--2---:R-:W-:Y:S01]  /*20070*/  FMUL R141, R3, R9.reuse ;  /* 0x00000009038d7220 */ /* 0x084fe20000400000 */
[-C--:B------:R-:W-:Y:S01]  /*20080*/  FMUL R4, R106, R9.reuse ;  /* 0x000000096a047220 */ /* 0x080fe20000400000 */
[----:B------:R2:W-:Y:S01]  /*20090*/  STL [R1+0x14], R2 ;  /* 0x0000140201007387 */ /* 0x0005e20000100800 */
[-C--:B------:R-:W-:Y:S01]  /*200a0*/  FMUL R3, R107, R9.reuse ;  /* 0x000000096b037220 */ /* 0x080fe20000400000 */
[----:B------:R-:W-:Y:S01]  /*200b0*/  UISETP.NE.AND UP0, UPT, UR39, 0x1, UPT ;  /* 0x000000012700788c */ /* 0x000fe2000bf05270 */
[-C--:B------:R-:W-:Y:S01]  /*200c0*/  FMUL R229, R113, R9.reuse ;  /* 0x0000000971e57220 */ /* 0x080fe20000400000 */
[----:B------:R3:W-:Y:S01]  /*200d0*/  STL [R1+0x24], R4 ;  /* 0x0000240401007387 */ /* 0x0007e20000100800 */
[----:B------:R-:W-:Y:S01]  /*200e0*/  UISETP.NE.AND UP1, UPT, UR39, 0x2, UPT ;  /* 0x000000022700788c */ /* 0x000fe2000bf25270 */
[-C--:B------:R-:W-:Y:S01]  /*200f0*/  FMUL R225, R109, R9.reuse ;  /* 0x000000096de17220 */ /* 0x080fe20000400000 */
[-C--:B------:R-:W-:Y:S01]  /*20100*/  FMUL R221, R105, R9.reuse ;  /* 0x0000000969dd7220 */ /* 0x080fe20000400000 */
[-C--:B------:R-:W-:Y:S01]  /*20110*/  FMUL R217, R101, R9.reuse ;  /* 0x0000000965d97220 */ /* 0x080fe20000400000 */
[-C--:B------:R-:W-:Y:S01]  /*20120*/  FMUL R214, R97, R9.reuse ;  /* 0x0000000961d67220 */ /* 0x080fe20000400000 */
[-C--:B--2---:R-:W-:Y:S01]  /*20130*/  FMUL R2, R110, R9.reuse ;  /* 0x000000096e027220 */ /* 0x084fe20000400000 */
[----:B------:R2:W-:Y:S01]  /*20140*/  STL [R1+0x10], R3 ;  /* 0x0000100301007387 */ /* 0x0005e20000100800 */
[-C--:B------:R-:W-:Y:S01]  /*20150*/  FMUL R210, R93, R9.reuse ;  /* 0x000000095dd27220 */ /* 0x080fe20000400000 */
[-C--:B------:R-:W-:Y:S01]  /*20160*/  FMUL R205, R89, R9.reuse ;  /* 0x0000000959cd7220 */ /* 0x080fe20000400000 */
[-C--:B---3--:R-:W-:Y:S01]  /*20170*/  FMUL R4, R111, R9.reuse ;  /* 0x000000096f047220 */ /* 0x088fe20000400000 */
[----:B------:R3:W-:Y:S01]  /*20180*/  STL [R1+0x2c], R2 ;  /* 0x00002c0201007387 */ /* 0x0007e20000100800 */
[-C--:B------:R-:W-:Y:S01]  /*20190*/  FMUL R201, R85, R9.reuse ;  /* 0x0000000955c97220 */ /* 0x080fe20000400000 */
        /* <DEDUP_REMOVED lines=10> */
[----:B-1----:R-:W-:Y:S01]  /*20240*/  ULEA UR4, UR5, UR4, 0x18 ;  /* 0x0000000405047291 */ /* 0x002fe2000f8ec03f */
[-C--:B------:R-:W-:Y:S01]  /*20250*/  FMUL R174, R24, R9.reuse ;  /* 0x0000000918ae7220 */ /* 0x080fe20000400000 */
[----:B------:R-:W-:Y:S01]  /*20260*/  @!UP0 ULOP3.LUT UP2, URZ, UR38, 0x2, URZ, 0xc0, !UPT ;  /* 0x00000002263f8892 */ /* 0x000fe2000f84c03f */
[----:B------:R1:W-:Y:S01]  /*20270*/  STL [R1+0x28], R2 ;  /* 0x0000280201007387 */ /* 0x0003e20000100800 */
[-C--:B------:R-:W-:Y:S01]  /*20280*/  FMUL R165, R19, R9.reuse ;  /* 0x0000000913a57220 */ /* 0x080fe20000400000 */
[-C--:B--2---:R-:W-:Y:S01]  /*20290*/  FMUL R4, R118, R9.reuse ;  /* 0x0000000976047220 */ /* 0x084fe20000400000 */
[-C--:B------:R-:W-:Y:S01]  /*202a0*/  FMUL R162, R18, R9.reuse ;  /* 0x0000000912a27220 */ /* 0x080fe20000400000 */
[-C--:B------:R-:W-:Y:S01]  /*202b0*/  FMUL R161, R17, R9.reuse ;  /* 0x0000000911a17220 */ /* 0x080fe20000400000 */
[-C--:B------:R-:W-:Y:S01]  /*202c0*/  FMUL R133, R27, R9.reuse ;  /* 0x000000091b857220 */ /* 0x080fe20000400000 */
[-C--:B---3--:R-:W-:Y:S01]  /*202d0*/  FMUL R3, R119, R9.reuse ;  /* 0x0000000977037220 */ /* 0x088fe20000400000 */
[----:B------:R2:W-:Y:S01]  /*202e0*/  STL [R1+0x3c], R4 ;  /* 0x00003c0401007387 */ /* 0x0005e20000100800 */
[----:B------:R-:W-:Y:S01]  /*202f0*/  ULEA UR4, UR39, UR4, 0x3 ;  /* 0x0000000427047291 */ /* 0x000fe2000f8e183f */
[-C--:B------:R-:W-:Y:S01]  /*20300*/  FMUL R129, R31, R9.reuse ;  /* 0x000000091f817220 */ /* 0x080fe20000400000 */
[-C--:B-1----:R-:W-:Y:S01]  /*20310*/  FMUL R2, R122, R9.reuse ;  /* 0x000000097a027220 */ /* 0x082fe20000400000 */
[----:B------:R1:W-:Y:S01]  /*20320*/  STL [R1+0x30], R3 ;  /* 0x0000300301007387 */ /* 0x0003e20000100800 */
[-C--:B------:R-:W-:Y:S01]  /*20330*/  FMUL R125, R35, R9.reuse ;  /* 0x00000009237d7220 */ /* 0x080fe20000400000 */
[-C--:B------:R-:W-:Y:S01]  /*20340*/  FMUL R121, R39, R9.reuse ;  /* 0x0000000927797220 */ /* 0x080fe20000400000 */
[-C--:B------:R-:W-:Y:S01]  /*20350*/  FMUL R117, R43, R9.reuse ;  /* 0x000000092b757220 */ /* 0x080fe20000400000 */
[----:B------:R3:W-:Y:S01]  /*20360*/  STL [R1+0x44], R2 ;  /* 0x0000440201007387 */ /* 0x0007e20000100800 */
[-C--:B------:R-:W-:Y:S01]  /*20370*/  FMUL R113, R47, R9.reuse ;  /* 0x000000092f717220 */ /* 0x080fe20000400000 */
[-C--:B--2---:R-:W-:Y:S01]  /*20380*/  FMUL R4, R123, R9.reuse ;  /* 0x000000097b047220 */ /* 0x084fe20000400000 */
[-C--:B------:R-:W-:Y:S01]  /*20390*/  FMUL R109, R51, R9.reuse ;  /* 0x00000009336d7220 */ /* 0x080fe20000400000 */
[-C--:B------:R-:W-:Y:S01]  /*203a0*/  FMUL R40, R40, R9.reuse ;  /* 0x0000000928287220 */ /* 0x080fe20000400000 */
[-C--:B------:R-:W-:Y:S01]  /*203b0*/  FMUL R44, R44, R9.reuse ;  /* 0x000000092c2c7220 */ /* 0x080fe20000400000 */
[-C--:B-1----:R-:W-:Y:S01]  /*203c0*/  FMUL R3, R126, R9.reuse ;  /* 0x000000097e037220 */ /* 0x082fe20000400000 */
        /* <DEDUP_REMOVED lines=8> */
[----:B------:R3:W-:Y:S01]  /*20450*/  STL [R1+0x40], R2 ;  /* 0x0000400201007387 */ /* 0x0007e20000100800 */
[-C--:B------:R-:W-:Y:S01]  /*20460*/  FMUL R41, R41, R9.reuse ;  /* 0x0000000929297220 */ /* 0x080fe20000400000 */
[-C--:B-1----:R-:W-:Y:S01]  /*20470*/  FMUL R4, R130, R9.reuse ;  /* 0x0000000982047220 */ /* 0x082fe20000400000 */
        /* <DEDUP_REMOVED lines=49> */
[----:B------:R-:W-:Y:S01]  /*20790*/  STL [R1+0x68], R4 ;  /* 0x0000680401007387 */ /* 0x000fe20000100800 */
[-C--:B------:R-:W-:Y:S01]  /*207a0*/  FMUL R24, R6, R9.reuse ;  /* 0x0000000906187220 */ /* 0x080fe20000400000 */
[-C--:B------:R-:W-:Y:S01]  /*207b0*/  FMUL R145, R5, R9.reuse ;  /* 0x0000000905917220 */ /* 0x080fe20000400000 */
[----:B---3--:R-:W-:Y:S01]  /*207c0*/  FMUL R2, R151, R9 ;  /* 0x0000000997027220 */ /* 0x008fe20000400000 */
[----:B------:R-:W-:Y:S04]  /*207d0*/  STL [R1+0x78], R3 ;  /* 0x0000780301007387 */ /* 0x000fe80000100800 */
[----:B------:R1:W-:Y:S02]  /*207e0*/  STL [R1+0x70], R2 ;  /* 0x0000700201007387 */ /* 0x0003e40000100800 */
[----:B-1----:R-:W1:Y:S01]  /*207f0*/  S2R R2, SR_TID.X ;  /* 0x0000000000027919 */ /* 0x002e620000002100 */
[----:B------:R-:W-:-:S04]  /*20800*/  @!UP0 ULOP3.LUT UR38, UR38, 0x1, URZ, 0xc0, !UPT ;  /* 0x0000000126268892 */ /* 0x000fc8000f8ec03f */
[----:B------:R-:W-:Y:S02]  /*20810*/  @!UP1 UIADD3 UR6, UR38, 0x1, URZ ;  /* 0x0000000126069890 */ /* 0x000fe4000fffe03f */
[----:B------:R-:W-:Y:S02]  /*20820*/  @!UP0 USEL UR5, URZ, 0x1, UP2 ;  /* 0x000000013f058887 */ /* 0x000fe40009000000 */
[----:B------:R-:W-:Y:S02]  /*20830*/  @!UP1 UISETP.GT.U32.AND UP2, UPT, UR6, 0x1, UPT ;  /* 0x000000010600988c */ /* 0x000fe4000bf44070 */
[----:B------:R-:W-:Y:S02]  /*20840*/  @!UP0 ULOP3.LUT UR45, UR45, UR5, URZ, 0x3c, !UPT ;  /* 0x000000052d2d8292 */ /* 0x000fe4000f8e3c3f */
[----:B------:R-:W-:Y:S02]  /*20850*/  @!UP1 USEL UR5, URZ, 0x1, !UP2 ;  /* 0x000000013f059887 */ /* 0x000fe4000d000000 */
[----:B------:R-:W-:-:S02]  /*20860*/  @!UP1 ULOP3.LUT UR38, UR38, 0x1, URZ, 0xc, !UPT ;  /* 0x0000000126269892 */ /* 0x000fc4000f8e0c3f */
[----:B------:R-:W-:Y:S01]  /*20870*/  @!UP1 ULOP3.LUT UR45, UR45, UR5, URZ, 0x3c, !UPT ;  /* 0x000000052d2d9292 */ /* 0x000fe2000f8e3c3f */
        /* <DEDUP_REMOVED lines=32> */
[----:B-1----:R-:W-:-:S02]  /*20a80*/  LOP3.LUT P0, RZ, R2, 0x3, RZ, 0xc0, !PT ;  /* 0x0000000302ff7812 */ /* 0x002fc4000780c0ff */
[----:B----4-:R-:W-:-:S04]  /*20a90*/  SHF.L.U32 R0, R0, 0x1f, RZ ;  /* 0x0000001f00007819 */ /* 0x010fc800000006ff */
[----:B------:R-:W1:Y:S02]  /*20aa0*/  SYNCS.PHASECHK.TRANS64.TRYWAIT P1, [UR4+0xc4498], R0 ;  /* 0x0c449800ff0075a7 */ /* 0x000e640008020144 */
[----:B-1----:R-:W-:Y:S05]  /*20ab0*/  @!P1 BRA `(.L_x_51) ;  /* 0x0000006400489947 */ /* 0x002fea0003800000 */
.L_x_142:
[----:B------:R-:W2:Y:S01]  /*20ac0*/  S2R R58, SR_TID.X ;  /* 0x00000000003a7919 */ /* 0x000ea20000002100 */
[----:B------:R-:W-:Y:S01]  /*20ad0*/  USHF.L.U32 UR42, UR42, 0x6, URZ ;  /* 0x000000062a2a7899 */ /* 0x000fe2000800063f */
[----:B------:R-:W-:Y:S04]  /*20ae0*/  BSSY B0, `(.L_x_52) ;  /* 0x0000019000007945 */ /* 0x000fe80003800000 */
[----:B------:R-:W-:Y:S07]  /*20af0*/  @P0 BRA `(.L_x_53) ;  /* 0x00000000005c0947 */ /* 0x000fee0003800000 */
[----:B-12---:R-:W-:Y:S01]  /*20b00*/  LOP3.LUT R0, R58, 0x60, RZ, 0xc0, !PT ;  /* 0x000000603a007812 */ /* 0x006fe200078ec0ff */
[----:B------:R-:W-:Y:S01]  /*20b10*/  ULDC.64 UR4, c[0x0][0x688] ;  /* 0x0001a20000047ab9 */ /* 0x000fe20000000a00 */
[----:B------:R-:W-:Y:S01]  /*20b20*/  SHF.R.U32.HI R2, RZ, 0x2, R58 ;  /* 0x00000002ff027819 */ /* 0x000fe2000001163a */
[----:B------:R-:W-:Y:S01]  /*20b30*/  UIMAD UR4, UR43, UR4, UR42 ;  /* 0x000000042b0472a4 */ /* 0x000fe2000f8e022a */
[----:B------:R-:W-:Y:S01]  /*20b40*/  SHF.R.U32.HI R0, RZ, 0x5, R0 ;  /* 0x00000005ff007819 */ /* 0x000fe20000011600 */
[----:B------:R-:W-:Y:S01]  /*20b50*/  ULDC UR6, c[0x0][0x288] ;  /* 0x0000a20000067ab9 */ /* 0x000fe20000000800 */
[----:B------:R-:W-:Y:S01]  /*20b60*/  LOP3.LUT R2, R2, 0x7, RZ, 0xc0, !PT ;  /* 0x0000000702027812 */ /* 0x000fe200078ec0ff */
[----:B------:R-:W-:Y:S01]  /*20b70*/  UIMAD UR4, UR44, UR5, UR4 ;  /* 0x000000052c0472a4 */ /* 0x000fe2000f8e0204 */
[----:B------:R-:W-:Y:S01]  /*20b80*/  SHF.L.U32 R0, R0, 0x4, RZ ;  /* 0x0000000400007819 */ /* 0x000fe200000006ff */
[----:B------:R-:W-:-:S03]  /*20b90*/  ULDC.64 UR8, c[0x0][0x208] ;  /* 0x0000820000087ab9 */ /* 0x000fc60000000a00 */
[----:B------:R-:W-:Y:S02]  /*20ba0*/  LOP3.LUT R0, R0, 0xfffffff0, R2, 0xe2, !PT ;  /* 0xfffffff000007812 */ /* 0x000fe400078ee202 */
[----:B------:R-:W-:-:S03]  /*20bb0*/  MOV R3, UR4 ;  /* 0x0000000400037c02 */ /* 0x000fc60008000f00 */
[C---:B------:R-:W-:Y:S01]  /*20bc0*/  VIADD R2, R0.reuse, UR42 ;  /* 0x0000002a00027c36 */ /* 0x040fe20008000000 */
[----:B------:R-:W-:Y:S01]  /*20bd0*/  IADD3 R0, P2, R0, UR4, RZ ;  /* 0x0000000400007c10 */ /* 0x000fe2000ff5e0ff */
[----:B------:R-:W-:-:S03]  /*20be0*/  ULDC.64 UR4, c[0x0][0x680] ;  /* 0x0001a00000047ab9 */ /* 0x000fc60000000a00 */
[C---:B------:R-:W-:Y:S02]  /*20bf0*/  ISETP.GE.U32.AND P0, PT, R2.reuse, UR6, PT ;  /* 0x0000000602007c0c */ /* 0x040fe4000bf06070 */
[----:B------:R-:W-:Y:S02]  /*20c00*/  IADD3 R2, R2, 0x8, RZ ;  /* 0x0000000802027810 */ /* 0x000fe40007ffe0ff */
[----:B------:R-:W-:Y:S02]  /*20c10*/  LEA.HI.X.SX32 R3, R3, RZ, 0x1, P2 ;  /* 0x000000ff03037211 */ /* 0x000fe400010f0eff */
[----:B------:R-:W-:Y:S02]  /*20c20*/  ISETP.GE.U32.AND P1, PT, R2, UR6, PT ;  /* 0x0000000602007c0c */ /* 0x000fe4000bf26070 */
[----:B------:R-:W-:-:S04]  /*20c30*/  LEA R2, P2, R0, UR4, 0x2 ;  /* 0x0000000400027c11 */ /* 0x000fc8000f8410ff */
[----:B------:R-:W-:-:S05]  /*20c40*/  LEA.HI.X R3, R0, UR5, R3, 0x2, P2 ;  /* 0x0000000500037c11 */ /* 0x000fca00090f1403 */
[----:B------:R3:W-:Y:S04]  /*20c50*/  @!P0 STG.E desc[UR8][R2.64], R8 ;  /* 0x0000000802008986 */ /* 0x0007e8000c101908 */
[----:B------:R3:W-:Y:S02]  /*20c60*/  @!P1 STG.E desc[UR8][R2.64+0x20], R10 ;  /* 0x0000200a02009986 */ /* 0x0007e4000c101908 */
.L_x_53:
[----:B------:R-:W-:Y:S05]  /*20c70*/  BSYNC B0 ;  /* 0x0000000000007941 */ /* 0x000fea0003800000 */
.L_x_52:
[----:B------:R-:W-:Y:S02]  /*20c80*/  ULDC.64 UR4, c[0x0][0x730] ;  /* 0x0001cc0000047ab9 */ /* 0x000fe40000000a00 */
[----:B------:R-:W-:-:S04]  /*20c90*/  ISETP.NE.U32.AND P0, PT, RZ, UR4, PT ;  /* 0x00000004ff007c0c */ /* 0x000fc8000bf05070 */
[----:B------:R-:W-:-:S13]  /*20ca0*/  ISETP.NE.AND.EX P0, PT, RZ, UR5, PT, P0 ;  /* 0x00000005ff007c0c */ /* 0x000fda000bf05300 */
[----:B------:R-:W-:Y:S05]  /*20cb0*/  @P0 BRA `(.L_x_54) ;  /* 0x0000000000300947 */ /* 0x000fea0003800000 */
[----:B------:R-:W-:Y:S02]  /*20cc0*/  ULDC.64 UR4, c[0x0][0x728] ;  /* 0x0001ca0000047ab9 */ /* 0x000fe40000000a00 */
[----:B------:R-:W-:-:S04]  /*20cd0*/  ISETP.NE.U32.AND P0, PT, RZ, UR4, PT ;  /* 0x00000004ff007c0c */ /* 0x000fc8000bf05070 */
[----:B------:R-:W-:-:S13]  /*20ce0*/  ISETP.NE.AND.EX P0, PT, RZ, UR5, PT, P0 ;  /* 0x00000005ff007c0c */ /* 0x000fda000bf05300 */
[----:B------:R-:W-:Y:S05]  /*20cf0*/  @!P0 BRA `(.L_x_55) ;  /* 0x0000000000148947 */ /* 0x000fea0003800000 */
[----:B-1-3--:R-:W1:Y:S01]  /*20d00*/  LDC.64 R2, c[0x0][0x728] ;  /* 0x0001ca00ff027b82 */ /* 0x00ae620000000a00 */
[----:B------:R-:W-:Y:S02]  /*20d10*/  ULDC.64 UR4, c[0x0][0x208] ;  /* 0x0000820000047ab9 */ /* 0x000fe40000000a00 */
[----:B-1----:R-:W3:Y:S04]  /*20d20*/  LDG.E R0, desc[UR4][R2.64] ;  /* 0x0000000402007981 */ /* 0x002ee8000c1e1900 */
[----:B---3--:R4:W-:Y:S01]  /*20d30*/  STL [R1+0x288], R0 ;  /* 0x0002880001007387 */ /* 0x0089e20000100800 */
[----:B------:R-:W-:Y:S05]  /*20d40*/  BRA `(.L_x_54) ;  /* 0x00000000000c7947 */ /* 0x000fea0003800000 */
.L_x_55:
[----:B------:R-:W-:Y:S02]  /*20d50*/  ULDC UR4, c[0x0][0x720] ;  /* 0x0001c80000047ab9 */ /* 0x000fe40000000800 */
[----:B-1----:R-:W-:-:S05]  /*20d60*/  IMAD.U32 R0, RZ, RZ, UR4 ;  /* 0x00000004ff007e24 */ /* 0x002fca000f8e00ff */
[----:B------:R1:W-:Y:S02]  /*20d70*/  STL [R1+0x288], R0 ;  /* 0x0002880001007387 */ /* 0x0003e40000100800 */
.L_x_54:
[----:B-1--4-:R-:W-:-:S04]  /*20d80*/  MOV R0, RZ ;  /* 0x000000ff00007202 */ /* 0x012fc80000000f00 */
[----:B------:R-:W-:-:S13]  /*20d90*/  LOP3.LUT P0, RZ, R0, 0x1bf, RZ, 0xc0, !PT ;  /* 0x000001bf00ff7812 */ /* 0x000fda000780c0ff */
[----:B------:R-:W-:Y:S05]  /*20da0*/  @!P0 BRA `(.L_x_56) ;  /* 0x0000000000408947 */ /* 0x000fea0003800000 */
[----:B---3--:R-:W-:Y:S01]  /*20db0*/  MOV R2, 0x0 ;  /* 0x0000000000027802 */ /* 0x008fe20000000f00 */
[----:B------:R-:W-:Y:S01]  /*20dc0*/  ULDC.64 UR4, c[0x4][0x70] ;  /* 0x01001c0000047ab9 */ /* 0x000fe20000000a00 */
[----:B------:R-:W-:Y:S01]  /*20dd0*/  ULDC.64 UR6, c[0x4][0x78] ;  /* 0x01001e0000067ab9 */ /* 0x000fe20000000a00 */
[----:B------:R-:W-:Y:S01]  /*20de0*/  ULDC.64 UR8, c[0x4][0x8] ;  /* 0x0100020000087ab9 */ /* 0x000fe20000000a00 */
[----:B------:R-:W-:Y:S01]  /*20df0*/  MOV R4, UR4 ;  /* 0x0000000400047c02 */ /* 0x000fe20008000f00 */
[----:B------:R-:W-:Y:S01]  /*20e00*/  IMAD.U32 R6, RZ, RZ, UR6 ;  /* 0x00000006ff067e24 */ /* 0x000fe2000f8e00ff */
[----:B------:R-:W1:Y:S01]  /*20e10*/  LDC.64 R2, c[0x4][R2] ;  /* 0x0100000002027b82 */ /* 0x000e620000000a00 */
[----:B------:R-:W-:Y:S01]  /*20e20*/  MOV R5, UR5 ;  /* 0x0000000500057c02 */ /* 0x000fe20008000f00 */
[----:B------:R-:W-:Y:S01]  /*20e30*/  IMAD.U32 R11, RZ, RZ, UR9 ;  /* 0x00000009ff0b7e24 */ /* 0x000fe2000f8e00ff */
[----:B------:R-:W-:Y:S01]  /*20e40*/  MOV R7, UR7 ;  /* 0x0000000700077c02 */ /* 0x000fe20008000f00 */
[----:B------:R-:W-:Y:S01]  /*20e50*/  IMAD.MOV.U32 R13, RZ, RZ, RZ ;  /* 0x000000ffff0d7224 */ /* 0x000fe200078e00ff */
[----:B------:R-:W-:-:S02]  /*20e60*/  MOV R10, UR8 ;  /* 0x00000008000a7c02 */ /* 0x000fc40008000f00 */
[----:B------:R-:W-:Y:S02]  /*20e70*/  MOV R8, 0x70 ;  /* 0x0000007000087802 */ /* 0x000fe40000000f00 */
[----:B------:R-:W-:-:S07]  /*20e80*/  MOV R12, 0x1 ;  /* 0x00000001000c7802 */ /* 0x000fce0000000f00 */
[----:B------:R-:W-:-:S07]  /*20e90*/  LEPC R20, `(.L_x_56) ;  /* 0x000000001014794e */ /* 0x000fce0000000000 */
[----:B-12---:R-:W-:Y:S05]  /*20ea0*/  CALL.ABS.NOINC R2 ;  /* 0x0000000002007343 */ /* 0x006fea0003c00000 */
.L_x_56:
[----:B---3--:R-:W1:Y:S01]  /*20eb0*/  S2R R2, SR_CgaCtaId ;  /* 0x0000000000027919 */ /* 0x008e620000008800 */
[----:B------:R-:W-:-:S04]  /*20ec0*/  MOV R0, 0x400 ;  /* 0x0000040000007802 */ /* 0x000fc80000000f00 */
[----:B-1----:R-:W-:Y:S02]  /*20ed0*/  LEA R2, R2, R0, 0x18 ;  /* 0x0000000002027211 */ /* 0x002fe400078ec0ff */
[----:B------:R-:W-:-:S05]  /*20ee0*/  MOV R0, UR39 ;  /* 0x0000002700007c02 */ /* 0x000fca0008000f00 */
[----:B------:R-:W-:-:S05]  /*20ef0*/  IMAD R2, R0, 0x2200, R2 ;  /* 0x0000220000027824 */ /* 0x000fca00078e0202 */
[----:B------:R-:W-:-:S04]  /*20f00*/  IADD3 R56, R2, 0xbde00, RZ ;  /* 0x000bde0002387810 */ /* 0x000fc80007ffe0ff */
[----:B------:R-:W-:-:S13]  /*20f10*/  LOP3.LUT P0, RZ, R56, 0x1b0, RZ, 0xc0, !PT ;  /* 0x000001b038ff7812 */ /* 0x000fda000780c0ff */
[----:B------:R-:W-:Y:S05]  /*20f20*/  @!P0 BRA `(.L_x_57) ;  /* 0x0000000000408947 */ /* 0x000fea0003800000 */
[----:B------:R-:W-:Y:S01]  /*20f30*/  MOV R14, 0x0 ;  /* 0x00000000000e7802 */ /* 0x000fe20000000f00 */
[----:B------:R-:W-:Y:S01]  /*20f40*/  ULDC.64 UR6, c[0x4][0x70] ;  /* 0x01001c0000067ab9 */ /* 0x000fe20000000a00 */
[----:B------:R-:W-:Y:S01]  /*20f50*/  ULDC.64 UR8, c[0x4][0x78] ;  /* 0x01001e0000087ab9 */ /* 0x000fe20000000a00 */
[----:B------:R-:W-:Y:S01]  /*20f60*/  ULDC.64 UR4, c[0x4][0x10] ;  /* 0x0100040000047ab9 */ /* 0x000fe20000000a00 */
[----:B------:R-:W-:Y:S01]  /*20f70*/  IMAD.U32 R4, RZ, RZ, UR6 ;  /* 0x00000006ff047e24 */ /* 0x000fe2000f8e00ff */
[----:B------:R-:W-:Y:S01]  /*20f80*/  MOV R5, UR7 ;  /* 0x0000000700057c02 */ /* 0x000fe20008000f00 */
[----:B------:R-:W1:Y:S01]  /*20f90*/  LDC.64 R14, c[0x4][R14] ;  /* 0x010000000e0e7b82 */ /* 0x000e620000000a00 */
[----:B------:R-:W-:Y:S01]  /*20fa0*/  MOV R6, UR8 ;  /* 0x0000000800067c02 */ /* 0x000fe20008000f00 */
[----:B------:R-:W-:Y:S01]  /*20fb0*/  IMAD.U32 R7, RZ, RZ, UR9 ;  /* 0x00000009ff077e24 */ /* 0x000fe2000f8e00ff */
[----:B------:R-:W-:Y:S01]  /*20fc0*/  MOV R10, UR4 ;  /* 0x00000004000a7c02 */ /* 0x000fe20008000f00 */
[----:B------:R-:W-:Y:S01]  /*20fd0*/  IMAD.MOV.U32 R8, RZ, RZ, 0x70 ;  /* 0x00000070ff087424 */ /* 0x000fe200078e00ff */
[----:B------:R-:W-:-:S02]  /*20fe0*/  MOV R11, UR5 ;  /* 0x00000005000b7c02 */ /* 0x000fc40008000f00 */
[----:B------:R-:W-:Y:S02]  /*20ff0*/  MOV R12, 0x1 ;  /* 0x00000001000c7802 */ /* 0x000fe40000000f00 */
[----:B------:R-:W-:-:S07]  /*21000*/  MOV R13, RZ ;  /* 0x000000ff000d7202 */ /* 0x000fce0000000f00 */
[----:B------:R-:W-:-:S07]  /*21010*/  LEPC R20, `(.L_x_57) ;  /* 0x000000001014794e */ /* 0x000fce0000000000 */
[----:B-12---:R-:W-:Y:S05]  /*21020*/  CALL.ABS.NOINC R14 ;  /* 0x000000000e007343 */ /* 0x006fea0003c00000 */
.L_x_57:
[----:B------:R-:W3:Y:S01]  /*21030*/  LDL R20, [R1+0x288] ;  /* 0x0002880001147983 */ /* 0x000ee20000100800 */
[----:B------:R-:W-:Y:S01]  /*21040*/  ULDC.64 UR4, c[0x0][0x730] ;  /* 0x0001cc0000047ab9 */ /* 0x000fe20000000a00 */
[C---:B--2---:R-:W-:Y:S01]  /*21050*/  IMAD.SHL.U32 R0, R58.reuse, 0x10, RZ ;  /* 0x000000103a007824 */ /* 0x044fe200078e00ff */
[----:B------:R-:W-:Y:S01]  /*21060*/  ISETP.NE.U32.AND P0, PT, RZ, UR4, PT ;  /* 0x00000004ff007c0c */ /* 0x000fe2000bf05070 */
[----:B------:R-:W-:Y:S01]  /*21070*/  ULDC UR4, c[0x0][0x720] ;  /* 0x0001c80000047ab9 */ /* 0x000fe20000000800 */
[----:B------:R-:W-:Y:S02]  /*21080*/  SHF.L.U32 R3, R58, 0x5, RZ ;  /* 0x000000053a037819 */ /* 0x000fe400000006ff */
[----:B------:R-:W-:Y:S02]  /*21090*/  ISETP.NE.AND.EX P0, PT, RZ, UR5, PT, P0 ;  /* 0x00000005ff007c0c */ /* 0x000fe4000bf05300 */
[----:B------:R-:W-:Y:S02]  /*210a0*/  LOP3.LUT R0, R0, 0x600, RZ, 0xc0, !PT ;  /* 0x0000060000007812 */ /* 0x000fe400078ec0ff */
[----:B------:R-:W-:-:S02]  /*210b0*/  SHF.R.U32.HI R8, RZ, 0x1, R58 ;  /* 0x00000001ff087819 */ /* 0x000fc4000001163a */
[----:B------:R-:W-:-:S04]  /*210c0*/  LOP3.LUT R0, R0, 0x20, R3, 0xf8, !PT ;  /* 0x0000002000007812 */ /* 0x000fc800078ef803 */
[----:B------:R-:W-:Y:S02]  /*210d0*/  LOP3.LUT R0, R0, 0x100, R3, 0xf8, !PT ;  /* 0x0000010000007812 */ /* 0x000fe400078ef803 */
[----:B------:R-:W-:-:S04]  /*210e0*/  LOP3.LUT R3, R3, 0xc0, RZ, 0xc0, !PT ;  /* 0x000000c003037812 */ /* 0x000fc800078ec0ff */
[----:B------:R-:W-:Y:S01]  /*210f0*/  LOP3.LUT R3, R3, 0x8, R8, 0xf8, !PT ;  /* 0x0000000803037812 */ /* 0x000fe200078ef808 */
[----:B------:R-:W-:-:S05]  /*21100*/  IMAD.SHL.U32 R8, R58, 0x4, RZ ;  /* 0x000000043a087824 */ /* 0x000fca00078e00ff */
[----:B------:R-:W-:-:S04]  /*21110*/  LOP3.LUT R3, R3, 0x18, R8, 0x78, !PT ;  /* 0x0000001803037812 */ /* 0x000fc800078e7808 */
[----:B------:R-:W-:Y:S02]  /*21120*/  LOP3.LUT R3, R0, R3, RZ, 0xfc, !PT ;  /* 0x0000000300037212 */ /* 0x000fe400078efcff */
[----:B---3--:R-:W-:Y:S02]  /*21130*/  FSEL R55, R20, UR4, !P0 ;  /* 0x0000000414377c08 */ /* 0x008fe4000c000000 */
[----:B------:R-:W1:Y:S03]  /*21140*/  S2R R20, SR_TID.X ;  /* 0x0000000000147919 */ /* 0x000e660000002100 */
        /* <DEDUP_REMOVED lines=12> */
[----:B-1----:R-:W-:-:S04]  /*21210*/  LOP3.LUT R20, R20, 0x7f, RZ, 0xc0, !PT ;  /* 0x0000007f14147812 */ /* 0x002fc800078ec0ff */
[----:B------:R-:W-:-:S04]  /*21220*/  IADD3 R20, R20, 0x1f, RZ ;  /* 0x0000001f14147810 */ /* 0x000fc80007ffe0ff */
[----:B------:R-:W-:-:S13]  /*21230*/  ISETP.GT.U32.AND P1, PT, R20, 0x3e, PT ;  /* 0x0000003e1400780c */ /* 0x000fda0003f24070 */
[----:B------:R-:W-:Y:S05]  /*21240*/  @P1 BRA `(.L_x_58) ;  /* 0x0000000000041947 */ /* 0x000fea0003800000 */
[----:B------:R-:W-:-:S04]  /*21250*/  DEPBAR.LE SB0, 0x1 ;  /* 0x000080400000791a */ /* 0x000fc80000000000 */
.L_x_58:
[----:B------:R1:W-:Y:S01]  /*21260*/  STL [R1+0x28c], R16 ;  /* 0x00028c1001007387 */ /* 0x0003e20000100800 */
[----:B------:R-:W-:Y:S05]  /*21270*/  WARPSYNC.ALL ;  /* 0x0000000000007948 */ /* 0x000fea0003800000 */
[----:B------:R-:W2:Y:S01]  /*21280*/  LDL.LU R13, [R1+0x4] ;  /* 0x00000400010d7983 */ /* 0x000ea20000300800 */
[----:B------:R-:W-:Y:S01]  /*21290*/  LEA R0, R3, R2, 0x1 ;  /* 0x0000000203007211 */ /* 0x000fe200078e08ff */
[-C--:B------:R-:W-:Y:S01]  /*212a0*/  FMUL R64, R176, R55.reuse ;  /* 0x00000037b0407220 */ /* 0x080fe20000400000 */
[-C--:B------:R-:W-:Y:S01]  /*212b0*/  FMUL R62, R171, R55.reuse ;  /* 0x00000037ab3e7220 */ /* 0x080fe20000400000 */
[----:B------:R-:W3:Y:S01]  /*212c0*/  LDL.LU R10, [R1] ;  /* 0x00000000010a7983 */ /* 0x000ee20000300800 */
[----:B------:R-:W-:Y:S01]  /*212d0*/  IMAD.MOV.U32 R72, RZ, RZ, 0x20 ;  /* 0x00000020ff487424 */ /* 0x000fe200078e00ff */
[----:B------:R-:W-:Y:S01]  /*212e0*/  LOP3.LUT P0, RZ, R58, 0x4, RZ, 0xc0, !PT ;  /* 0x000000043aff7812 */ /* 0x000fe2000780c0ff */
[-C--:B------:R-:W-:Y:S01]  /*212f0*/  FMUL R163, R163, R55.reuse ;  /* 0x00000037a3a37220 */ /* 0x080fe20000400000 */
[----:B------:R-:W4:Y:S01]  /*21300*/  LDL.LU R9, [R1+0x84] ;  /* 0x0000840001097983 */ /* 0x000f220000300800 */
[-C--:B------:R-:W-:Y:S01]  /*21310*/  FMUL R45, R45, R55.reuse ;  /* 0x000000372d2d7220 */ /* 0x080fe20000400000 */
[-C--:B------:R-:W-:Y:S01]  /*21320*/  FMUL R152, R152, R55.reuse ;  /* 0x0000003798987220 */ /* 0x080fe20000400000 */
[----:B------:R-:W-:Y:S01]  /*21330*/  FMUL R41, R41, R55 ;  /* 0x0000003729297220 */ /* 0x000fe20000400000 */
[----:B------:R-:W4:Y:S01]  /*21340*/  LDL.LU R8, [R1+0x80] ;  /* 0x0000800001087983 */ /* 0x000f220000300800 */
[----:B------:R-:W-:-:S03]  /*21350*/  LEA R3, R3, R56, 0x1 ;  /* 0x0000003803037211 */ /* 0x000fc600078e08ff */
[----:B------:R-:W4:Y:S04]  /*21360*/  LDL.LU R21, [R1+0x94] ;  /* 0x0000940001157983 */ /* 0x000f280000300800 */
[----:B------:R-:W4:Y:S04]  /*21370*/  LDL.LU R14, [R1+0x90] ;  /* 0x00009000010e7983 */ /* 0x000f280000300800 */
[----:B------:R-:W4:Y:S04]  /*21380*/  LDL.LU R20, [R1+0xa4] ;  /* 0x0000a40001147983 */ /* 0x000f280000300800 */
[----:B-1----:R-:W4:Y:S04]  /*21390*/  LDL.LU R16, [R1+0xa0] ;  /* 0x0000a00001107983 */ /* 0x002f280000300800 */
[----:B------:R-:W4:Y:S04]  /*213a0*/  LDL.LU R12, [R1+0xb4] ;  /* 0x0000b400010c7983 */ /* 0x000f280000300800 */
[----:B------:R-:W4:Y:S04]  /*213b0*/  LDL.LU R15, [R1+0xb0] ;  /* 0x0000b000010f7983 */ /* 0x000f280000300800 */
[----:B------:R-:W4:Y:S01]  /*213c0*/  LDL.LU R11, [R1+0xc4] ;  /* 0x0000c400010b7983 */ /* 0x000f220000300800 */
[----:B------:R-:W-:Y:S01]  /*213d0*/  BAR.SYNC.DEFER_BLOCKING 0x1, 0x80 ;  /* 0x0042000000007b1d */ /* 0x000fe20000010000 */
[----:B--2---:R-:W-:-:S05]  /*213e0*/  FMUL R176, R13, R55 ;  /* 0x000000370db07220 */ /* 0x004fca0000400000 */
[----:B------:R1:W-:Y:S01]  /*213f0*/  STSM.16.M88.4 [R0+0xbde00], R4 ;  /* 0x0bde000400007844 */ /* 0x0003e20000000200 */
[----:B---3--:R-:W-:-:S03]  /*21400*/  FMUL R171, R10, R55 ;  /* 0x000000370aab7220 */ /* 0x008fc60000400000 */
[----:B------:R-:W2:Y:S04]  /*21410*/  LDL.LU R13, [R1+0xc0] ;  /* 0x0000c000010d7983 */ /* 0x000ea80000300800 */
[----:B------:R-:W3:Y:S01]  /*21420*/  LDL.LU R10, [R1+0xd4] ;  /* 0x0000d400010a7983 */ /* 0x000ee20000300800 */
[----:B------:R-:W-:Y:S01]  /*21430*/  SEL R72, R72, 0xffffffe0, !P0 ;  /* 0xffffffe048487807 */ /* 0x000fe20004000000 */
[-C--:B-1----:R-:W-:Y:S01]  /*21440*/  FMUL R4, R167, R55.reuse ;  /* 0x00000037a7047220 */ /* 0x082fe20000400000 */
[-C--:B------:R-:W-:Y:S01]  /*21450*/  FMUL R5, R37, R55.reuse ;  /* 0x0000003725057220 */ /* 0x080fe20000400000 */
[-C--:B------:R-:W-:Y:S01]  /*21460*/  FMUL R6, R156, R55.reuse ;  /* 0x000000379c067220 */ /* 0x080fe20000400000 */
[----:B------:R-:W-:Y:S01]  /*21470*/  FMUL R7, R36, R55 ;  /* 0x0000003724077220 */ /* 0x000fe20000400000 */
[----:B------:R-:W-:-:S02]  /*21480*/  IADD3 R0, R3, R72, RZ ;  /* 0x0000004803007210 */ /* 0x000fc40007ffe0ff */
[----:B------:R-:W-:Y:S02]  /*21490*/  F2FP.BF16.F32.PACK_AB R4, R163, R4 ;  /* 0x00000004a304723e */ /* 0x000fe400000010ff */
[----:B------:R-:W-:Y:S02]  /*214a0*/  F2FP.BF16.F32.PACK_AB R5, R45, R5 ;  /* 0x000000052d05723e */ /* 0x000fe400000010ff */
[----:B------:R-:W-:Y:S02]  /*214b0*/  F2FP.BF16.F32.PACK_AB R6, R152, R6 ;  /* 0x000000069806723e */ /* 0x000fe400000010ff */
[----:B------:R-:W-:Y:S01]  /*214c0*/  F2FP.BF16.F32.PACK_AB R7, R41, R7 ;  /* 0x000000072907723e */ /* 0x000fe200000010ff */
[-C--:B------:R-:W-:Y:S01]  /*214d0*/  FMUL R56, R172, R55.reuse ;  /* 0x00000037ac387220 */ /* 0x080fe20000400000 */
[-C--:B----4-:R-:W-:Y:S01]  /*214e0*/  FMUL R172, R9, R55.reuse ;  /* 0x0000003709ac7220 */ /* 0x090fe20000400000 */
[-C--:B------:R-:W-:Y:S01]  /*214f0*/  FMUL R167, R8, R55.reuse ;  /* 0x0000003708a77220 */ /* 0x080fe20000400000 */
[----:B------:R-:W4:Y:S01]  /*21500*/  LDL.LU R9, [R1+0xd0] ;  /* 0x0000d00001097983 */ /* 0x000f220000300800 */
[----:B------:R-:W-:-:S03]  /*21510*/  FMUL R163, R14, R55 ;  /* 0x000000370ea37220 */ /* 0x000fc60000400000 */
[----:B------:R1:W-:Y:S04]  /*21520*/  STSM.16.M88.4 [R0], R4 ;  /* 0x0000000400007844 */ /* 0x0003e80000000200 */
[----:B------:R-:W4:Y:S01]  /*21530*/  LDL.LU R8, [R1+0xe4] ;  /* 0x0000e40001087983 */ /* 0x000f220000300800 */
        /* <DEDUP_REMOVED lines=11> */
[----:B-1----:R-:W4:Y:S04]  /*215f0*/  LDL.LU R7, [R1+0xe0] ;  /* 0x0000e00001077983 */ /* 0x002f280000300800 */
[----:B------:R-:W4:Y:S04]  /*21600*/  LDL.LU R14, [R1+0xf4] ;  /* 0x0000f400010e7983 */ /* 0x000f280000300800 */
[----:B------:R-:W4:Y:S04]  /*21610*/  LDL.LU R6, [R1+0xf0] ;  /* 0x0000f00001067983 */ /* 0x000f280000300800 */
[----:B------:R-:W4:Y:S04]  /*21620*/  LDL.LU R5, [R1+0x104] ;  /* 0x0001040001057983 */ /* 0x000f280000300800 */
[----:B------:R-:W4:Y:S04]  /*21630*/  LDL.LU R4, [R1+0x100] ;  /* 0x0001000001047983 */ /* 0x000f280000300800 */
[----:B------:R-:W4:Y:S04]  /*21640*/  LDL.LU R12, [R1+0x114] ;  /* 0x00011400010c7983 */ /* 0x000f280000300800 */
        /* <DEDUP_REMOVED lines=113> */
[----:B------:R-:W-:Y:S01]  /*21d60*/  @!PT LDS RZ, [RZ] ;  /* 0x00000000fffff984 */ /* 0x000fe20000000800 */
[----:B------:R-:W-:Y:S01]  /*21d70*/  @!PT LDS RZ, [RZ] ;  /* 0x00000000fffff984 */ /* 0x000fe20000000800 */
[----:B------:R-:W-:Y:S01]  /*21d80*/  @!PT LDS RZ, [RZ] ;  /* 0x00000000fffff984 */ /* 0x000fe20000000800 */
[----:B------:R-:W-:Y:S01]  /*21d90*/  @!PT LDS RZ, [RZ] ;  /* 0x00000000fffff984 */ /* 0x000fe20000000800 */
[----:B------:R1:W-:Y:S06]  /*21da0*/  MEMBAR.ALL.CTA ;  /* 0x0000000000007992 */ /* 0x0003ec0000008000 */
[----:B-1----:R-:W1:Y:S01]  /*21db0*/  FENCE.VIEW.ASYNC.S ;  /* 0x00000000000073c6 */ /* 0x002e620000000000 */
[----:B--2---:R-:W-:-:S03]  /*21dc0*/  FMUL R151, R13, R55 ;  /* 0x000000370d977220 */ /* 0x004fc60000400000 */
[----:B------:R-:W2:Y:S01]  /*21dd0*/  LDL.LU R13, [R1+0x124] ;  /* 0x00012400010d7983 */ /* 0x000ea20000300800 */
[----:B---3--:R-:W-:-:S03]  /*21de0*/  FMUL R152, R10, R55 ;  /* 0x000000370a987220 */ /* 0x008fc60000400000 */
[----:B------:R-:W3:Y:S01]  /*21df0*/  LDL.LU R10, [R1+0x120] ;  /* 0x00012000010a7983 */ /* 0x000ee20000300800 */
[----:B----4-:R-:W-:-:S03]  /*21e00*/  FMUL R147, R9, R55 ;  /* 0x0000003709937220 */ /* 0x010fc60000400000 */
[----:B------:R-:W4:Y:S01]  /*21e10*/  LDL.LU R9, [R1+0x134] ;  /* 0x0001340001097983 */ /* 0x000f220000300800 */
[----:B------:R-:W-:-:S03]  /*21e20*/  FMUL R148, R8, R55 ;  /* 0x0000003708947220 */ /* 0x000fc60000400000 */
        /* <DEDUP_REMOVED lines=24> */
[----:B------:R-:W-:Y:S01]  /*21fb0*/  BSSY B0, `(.L_x_59) ;  /* 0x00000bf000007945 */ /* 0x000fe20003800000 */
[----:B------:R-:W-:-:S02]  /*21fc0*/  F2FP.BF16.F32.PACK_AB R60, R60, R232 ;  /* 0x000000e83c3c723e */ /* 0x000fc400000010ff */
[----:B------:R-:W-:Y:S02]  /*21fd0*/  F2FP.BF16.F32.PACK_AB R61, R61, R231 ;  /* 0x000000e73d3d723e */ /* 0x000fe400000010ff */
[----:B------:R-:W-:Y:S02]  /*21fe0*/  F2FP.BF16.F32.PACK_AB R62, R62, R230 ;  /* 0x000000e63e3e723e */ /* 0x000fe400000010ff */
[----:B------:R-:W-:Y:S02]  /*21ff0*/  F2FP.BF16.F32.PACK_AB R63, R63, R229 ;  /* 0x000000e53f3f723e */ /* 0x000fe400000010ff */
[----:B------:R-:W-:Y:S02]  /*22000*/  F2FP.BF16.F32.PACK_AB R56, R56, R228 ;  /* 0x000000e43838723e */ /* 0x000fe400000010ff */
[----:B------:R-:W-:Y:S02]  /*22010*/  F2FP.BF16.F32.PACK_AB R57, R57, R227 ;  /* 0x000000e33939723e */ /* 0x000fe400000010ff */
[----:B------:R-:W-:Y:S01]  /*22020*/  F2FP.BF16.F32.PACK_AB R58, R58, R226 ;  /* 0x000000e23a3a723e */ /* 0x000fe200000010ff */
[----:B---3--:R-:W-:-:S02]  /*22030*/  FMUL R127, R10, R55 ;  /* 0x000000370a7f7220 */ /* 0x008fc40000400000 */
[----:B------:R-:W3:Y:S01]  /*22040*/  LDL.LU R10, [R1+0x184] ;  /* 0x00018400010a7983 */ /* 0x000ee20000300800 */
[----:B--2---:R-:W-:-:S03]  /*22050*/  FMUL R132, R13, R55 ;  /* 0x000000370d847220 */ /* 0x004fc60000400000 */
[----:B------:R-:W2:Y:S04]  /*22060*/  LDL.LU R14, [R1+0x180] ;  /* 0x00018000010e7983 */ /* 0x000ea80000300800 */
[----:B------:R-:W2:Y:S01]  /*22070*/  LDL.LU R13, [R1+0x194] ;  /* 0x00019400010d7983 */ /* 0x000ea20000300800 */
        /* <DEDUP_REMOVED lines=16> */
[----:B------:R-:W-:Y:S02]  /*22180*/  F2FP.BF16.F32.PACK_AB R59, R59, R225 ;  /* 0x000000e13b3b723e */ /* 0x000fe400000010ff */
[----:B------:R-:W-:Y:S01]  /*22190*/  IADD3 R72, R72, 0x1000, R3 ;  /* 0x0000100048487810 */ /* 0x000fe20007ffe003 */
[----:B-1----:R-:W-:Y:S01]  /*221a0*/  BAR.SYNC.DEFER_BLOCKING 0x1, 0x80 ;  /* 0x0042000000007b1d */ /* 0x002fe20000010000 */
[----:B---3--:R-:W-:-:S05]  /*221b0*/  FMUL R108, R10, R55 ;  /* 0x000000370a6c7220 */ /* 0x008fca0000400000 */
[----:B------:R-:W3:Y:S01]  /*221c0*/  LDL.LU R10, [R1+0x1d4] ;  /* 0x0001d400010a7983 */ /* 0x000ee20000300800 */
[----:B--2---:R-:W-:-:S03]  /*221d0*/  FMUL R104, R13, R55 ;  /* 0x000000370d687220 */ /* 0x004fc60000400000 */
[----:B------:R-:W2:Y:S01]  /*221e0*/  LDL.LU R13, [R1+0x1e4] ;  /* 0x0001e400010d7983 */ /* 0x000ea20000300800 */
[----:B----4-:R-:W-:-:S03]  /*221f0*/  FMUL R99, R9, R55 ;  /* 0x0000003709637220 */ /* 0x010fc60000400000 */
[----:B------:R-:W4:Y:S01]  /*22200*/  LDL.LU R9, [R1+0x1e0] ;  /* 0x0001e00001097983 */ /* 0x000f220000300800 */
[----:B------:R-:W-:-:S03]  /*22210*/  FMUL R100, R8, R55 ;  /* 0x0000003708647220 */ /* 0x000fc60000400000 */
[----:B------:R-:W4:Y:S01]  /*22220*/  LDL.LU R8, [R1+0x1f4] ;  /* 0x0001f40001087983 */ /* 0x000f220000300800 */
[-C--:B------:R-:W-:Y:S01]  /*22230*/  FMUL R107, R15, R55.reuse ;  /* 0x000000370f6b7220 */ /* 0x080fe20000400000 */
[-C--:B------:R-:W-:Y:S01]  /*22240*/  FMUL R95, R7, R55.reuse ;  /* 0x00000037075f7220 */ /* 0x080fe20000400000 */
[-C--:B------:R-:W-:Y:S01]  /*22250*/  FMUL R96, R6, R55.reuse ;  /* 0x0000003706607220 */ /* 0x080fe20000400000 */
[-C--:B------:R-:W-:Y:S02]  /*22260*/  FMUL R91, R5, R55.reuse ;  /* 0x00000037055b7220 */ /* 0x080fe40000400000 */
[----:B------:R-:W4:Y:S01]  /*22270*/  LDL.LU R5, [R1+0x1f0] ;  /* 0x0001f00001057983 */ /* 0x000f220000300800 */
[----:B------:R-:W-:-:S03]  /*22280*/  FMUL R92, R4, R55 ;  /* 0x00000037045c7220 */ /* 0x000fc60000400000 */
[----:B------:R-:W4:Y:S04]  /*22290*/  LDL.LU R4, [R1+0x204] ;  /* 0x0002040001047983 */ /* 0x000f280000300800 */
[----:B------:R-:W4:Y:S01]  /*222a0*/  LDL.LU R6, [R1+0x200] ;  /* 0x0002000001067983 */ /* 0x000f220000300800 */
[----:B------:R-:W-:-:S03]  /*222b0*/  FMUL R87, R12, R55 ;  /* 0x000000370c577220 */ /* 0x000fc60000400000 */
[----:B------:R-:W4:Y:S01]  /*222c0*/  LDL.LU R7, [R1+0x20c] ;  /* 0x00020c0001077983 */ /* 0x000f220000300800 */
[----:B------:R-:W-:-:S03]  /*222d0*/  FMUL R88, R11, R55 ;  /* 0x000000370b587220 */ /* 0x000fc60000400000 */
[----:B------:R-:W4:Y:S04]  /*222e0*/  LDL.LU R12, [R1+0x208] ;  /* 0x00020800010c7983 */ /* 0x000f280000300800 */
[----:B------:R-:W4:Y:S04]  /*222f0*/  LDL.LU R11, [R1+0x214] ;  /* 0x00021400010b7983 */ /* 0x000f280000300800 */
[----:B------:R-:W4:Y:S04]  /*22300*/  LDL.LU R20, [R1+0x210] ;  /* 0x0002100001147983 */ /* 0x000f280000300800 */
[----:B------:R-:W4:Y:S01]  /*22310*/  LDL.LU R18, [R1+0x21c] ;  /* 0x00021c0001127983 */ /* 0x000f220000300800 */
[-C--:B------:R-:W-:Y:S01]  /*22320*/  FMUL R116, R16, R55.reuse ;  /* 0x0000003710747220 */ /* 0x080fe20000400000 */
[----:B---3--:R-:W-:-:S02]  /*22330*/  FMUL R84, R10, R55 ;  /* 0x000000370a547220 */ /* 0x008fc40000400000 */
[----:B------:R-:W3:Y:S04]  /*22340*/  LDL.LU R10, [R1+0x14] ;  /* 0x00001400010a7983 */ /* 0x000ee80000300800 */
[----:B------:R-:W3:Y:S04]  /*22350*/  LDL.LU R15, [R1+0x218] ;  /* 0x00021800010f7983 */ /* 0x000ee80000300800 */
[----:B------:R-:W3:Y:S04]  /*22360*/  LDL.LU R17, [R1+0x224] ;  /* 0x0002240001117983 */ /* 0x000ee80000300800 */
[----:B------:R-:W3:Y:S04]  /*22370*/  LDL.LU R19, [R1+0x10] ;  /* 0x0000100001137983 */ /* 0x000ee80000300800 */
[----:B------:R-:W3:Y:S01]  /*22380*/  LDL.LU R16, [R1+0x24] ;  /* 0x0000240001107983 */ /* 0x000ee20000300800 */
[-C--:B--2---:R-:W-:Y:S01]  /*22390*/  FMUL R80, R13, R55.reuse ;  /* 0x000000370d507220 */ /* 0x084fe20000400000 */
[-C--:B------:R-:W-:Y:S01]  /*223a0*/  FMUL R21, R53, R55.reuse ;  /* 0x0000003735157220 */ /* 0x080fe20000400000 */
[-C--:B------:R-:W-:Y:S01]  /*223b0*/  FMUL R103, R14, R55.reuse ;  /* 0x000000370e677220 */ /* 0x080fe20000400000 */
[-C--:B----4-:R-:W-:Y:S01]  /*223c0*/  FMUL R12, R12, R55.reuse ;  /* 0x000000370c0c7220 */ /* 0x090fe20000400000 */
[----:B------:R-:W-:-:S02]  /*223d0*/  FMUL R13, R11, R55 ;  /* 0x000000370b0d7220 */ /* 0x000fc40000400000 */
[----:B------:R-:W2:Y:S04]  /*223e0*/  LDL.LU R11, [R1+0x220] ;  /* 0x00022000010b7983 */ /* 0x000ea80000300800 */
[----:B------:R1:W-:Y:S01]  /*223f0*/  STL [R1+0xc], R12 ;  /* 0x00000c0c01007387 */ /* 0x0003e20000100800 */
[-C--:B------:R-:W-:Y:S01]  /*22400*/  FMUL R236, R18, R55.reuse ;  /* 0x0000003712ec7220 */ /* 0x080fe20000400000 */
[-C--:B------:R-:W-:Y:S02]  /*22410*/  FMUL R237, R20, R55.reuse ;  /* 0x0000003714ed7220 */ /* 0x080fe40000400000 */
[----:B-1----:R-:W4:Y:S04]  /*22420*/  LDL.LU R12, [R1+0x22c] ;  /* 0x00022c00010c7983 */ /* 0x002f280000300800 */
[----:B------:R1:W-:Y:S04]  /*22430*/  STL [R1+0x8], R13 ;  /* 0x0000080d01007387 */ /* 0x0003e80000100800 */
[----:B-1----:R-:W4:Y:S04]  /*22440*/  LDL.LU R13, [R1+0x20] ;  /* 0x00002000010d7983 */ /* 0x002f280000300800 */
[----:B------:R-:W4:Y:S04]  /*22450*/  LDL.LU R14, [R1+0x2c] ;  /* 0x00002c00010e7983 */ /* 0x000f280000300800 */
[----:B------:R-:W-:Y:S04]  /*22460*/  STL [R1+0x4], R22 ;  /* 0x0000041601007387 */ /* 0x000fe80000100800 */
[----:B------:R1:W-:Y:S01]  /*22470*/  STL [R1], R21 ;  /* 0x0000001501007387 */ /* 0x0003e20000100800 */
[----:B---3--:R-:W-:-:S03]  /*22480*/  FMUL R18, R15, R55 ;  /* 0x000000370f127220 */ /* 0x008fc60000400000 */
[----:B------:R-:W3:Y:S01]  /*22490*/  LDL.LU R15, [R1+0x228] ;  /* 0x00022800010f7983 */ /* 0x000ee20000300800 */
[----:B------:R-:W-:-:S03]  /*224a0*/  FMUL R20, R17, R55 ;  /* 0x0000003711147220 */ /* 0x000fc60000400000 */
[----:B------:R1:W-:Y:S02]  /*224b0*/  STL [R1+0x1c], R18 ;  /* 0x00001c1201007387 */ /* 0x0003e40000100800 */
[-C--:B-1----:R-:W-:Y:S02]  /*224c0*/  FMUL R21, R19, R55.reuse ;  /* 0x0000003713157220 */ /* 0x082fe40000400000 */
[----:B------:R-:W3:Y:S04]  /*224d0*/  LDL.LU R17, [R1+0x234] ;  /* 0x0002340001117983 */ /* 0x000ee80000300800 */
[----:B------:R-:W3:Y:S04]  /*224e0*/  LDL.LU R18, [R1+0x28] ;  /* 0x0000280001127983 */ /* 0x000ee80000300800 */
[----:B------:R1:W-:Y:S04]  /*224f0*/  STL [R1+0x18], R20 ;  /* 0x0000181401007387 */ /* 0x0003e80000100800 */
[----:B------:R-:W3:Y:S04]  /*22500*/  LDL.LU R19, [R1+0x34] ;  /* 0x0000340001137983 */ /* 0x000ee80000300800 */
[----:B------:R1:W-:Y:S02]  /*22510*/  STL [R1+0x14], R21 ;  /* 0x0000141501007387 */ /* 0x0003e40000100800 */
[----:B-1----:R-:W-:-:S02]  /*22520*/  FMUL R20, R16, R55 ;  /* 0x0000003710147220 */ /* 0x002fc40000400000 */
[----:B------:R-:W2:Y:S04]  /*22530*/  LDL.LU R16, [R1+0x230] ;  /* 0x0002300001107983 */ /* 0x000ea80000300800 */
[----:B------:R-:W3:Y:S04]  /*22540*/  LDL.LU R21, [R1+0x23c] ;  /* 0x00023c0001157983 */ /* 0x000ee80000300800 */
[----:B------:R2:W-:Y:S04]  /*22550*/  STL [R1+0x10], R20 ;  /* 0x0000101401007387 */ /* 0x0005e80000100800 */
        /* <DEDUP_REMOVED lines=8> */
[----:B------:R-:W-:-:S03]  /*225e0*/  FMUL R233, R4, R55 ;  /* 0x0000003704e97220 */ /* 0x000fc60000400000 */
[----:B------:R-:W3:Y:S01]  /*225f0*/  LDL.LU R30, [R1+0x40] ;  /* 0x00004000011e7983 */ /* 0x000ee20000300800 */
[----:B------:R-:W-:-:S03]  /*22600*/  FMUL R4, R35, R55 ;  /* 0x0000003723047220 */ /* 0x000fc60000400000 */
[----:B------:R-:W3:Y:S04]  /*22610*/  LDL.LU R31, [R1+0x4c] ;  /* 0x00004c00011f7983 */ /* 0x000ee80000300800 */
[----:B------:R-:W3:Y:S04]  /*22620*/  LDL.LU R32, [R1+0x248] ;  /* 0x0002480001207983 */ /* 0x000ee80000300800 */
[----:B------:R-:W3:Y:S04]  /*22630*/  LDL.LU R33, [R1+0x254] ;  /* 0x0002540001217983 */ /* 0x000ee80000300800 */
[----:B------:R-:W3:Y:S04]  /*22640*/  LDL.LU R34, [R1+0x48] ;  /* 0x0000480001227983 */ /* 0x000ee80000300800 */
[----:B------:R-:W3:Y:S04]  /*22650*/  LDL.LU R35, [R1+0x54] ;  /* 0x0000540001237983 */ /* 0x000ee80000300800 */
[----:B------:R-:W3:Y:S04]  /*22660*/  LDL.LU R36, [R1+0x250] ;  /* 0x0002500001247983 */ /* 0x000ee80000300800 */
[----:B------:R-:W3:Y:S01]  /*22670*/  LDL.LU R37, [R1+0x25c] ;  /* 0x00025c0001257983 */ /* 0x000ee20000300800 */
[----:B--2---:R-:W-:-:S03]  /*22680*/  FMUL R20, R16, R55 ;  /* 0x0000003710147220 */ /* 0x004fc60000400000 */
[----:B------:R-:W2:Y:S01]  /*22690*/  LDL.LU R16, [R1+0x50] ;  /* 0x0000500001107983 */ /* 0x000ea20000300800 */
[----:B------:R-:W-:-:S03]  /*226a0*/  FMUL R76, R8, R55 ;  /* 0x00000037084c7220 */ /* 0x000fc60000400000 */
[----:B------:R-:W3:Y:S01]  /*226b0*/  LDL.LU R39, [R1+0x5c] ;  /* 0x00005c0001277983 */ /* 0x000ee20000300800 */
[----:B------:R-:W-:-:S03]  /*226c0*/  FMUL R8, R43, R55 ;  /* 0x000000372b087220 */ /* 0x000fc60000400000 */
[----:B------:R-:W3:Y:S01]  /*226d0*/  LDL.LU R40, [R1+0x258] ;  /* 0x0002580001287983 */ /* 0x000ee20000300800 */
[----:B------:R-:W-:-:S03]  /*226e0*/  FMUL R184, R234, R55 ;  /* 0x00000037eab87220 */ /* 0x000fc60000400000 */
[----:B------:R-:W3:Y:S01]  /*226f0*/  LDL.LU R41, [R1+0x264] ;  /* 0x0002640001297983 */ /* 0x000ee20000300800 */
[----:B------:R-:W-:-:S03]  /*22700*/  FMUL R234, R5, R55 ;  /* 0x0000003705ea7220 */ /* 0x000fc60000400000 */
[----:B------:R-:W3:Y:S01]  /*22710*/  LDL.LU R42, [R1+0x58] ;  /* 0x00005800012a7983 */ /* 0x000ee20000300800 */
[----:B------:R-:W-:-:S03]  /*22720*/  FMUL R5, R47, R55 ;  /* 0x000000372f057220 */ /* 0x000fc60000400000 */
        /* <DEDUP_REMOVED lines=16> */
[-C--:B------:R-:W-:Y:S01]  /*22830*/  FMUL R6, R6, R55.reuse ;  /* 0x0000003706067220 */ /* 0x080fe20000400000 */
[-C--:B------:R-:W-:Y:S01]  /*22840*/  FMUL R7, R7, R55.reuse ;  /* 0x0000003707077220 */ /* 0x080fe20000400000 */
[-C--:B------:R-:W-:Y:S01]  /*22850*/  FMUL R10, R10, R55.reuse ;  /* 0x000000370a0a7220 */ /* 0x080fe20000400000 */
[-C--:B------:R-:W-:Y:S01]  /*22860*/  FMUL R11, R11, R55.reuse ;  /* 0x000000370b0b7220 */ /* 0x080fe20000400000 */
[-C--:B----4-:R-:W-:Y:S01]  /*22870*/  FMUL R12, R12, R55.reuse ;  /* 0x000000370c0c7220 */ /* 0x090fe20000400000 */
[-C--:B------:R-:W-:Y:S01]  /*22880*/  FMUL R13, R13, R55.reuse ;  /* 0x000000370d0d7220 */ /* 0x080fe20000400000 */
[-C--:B------:R-:W-:Y:S01]  /*22890*/  FMUL R14, R14, R55.reuse ;  /* 0x000000370e0e7220 */ /* 0x080fe20000400000 */
[-C--:B---3--:R-:W-:Y:S01]  /*228a0*/  FMUL R15, R15, R55.reuse ;  /* 0x000000370f0f7220 */ /* 0x088fe20000400000 */
        /* <DEDUP_REMOVED lines=36> */
[----:B--2---:R-:W-:-:S02]  /*22af0*/  FMUL R55, R16, R55 ;  /* 0x0000003710377220 */ /* 0x004fc40000400000 */
[----:B------:R1:W5:Y:S01]  /*22b00*/  LDL.LU R16, [R1+0x28c] ;  /* 0x00028c0001107983 */ /* 0x0003620000300800 */
[----:B------:R-:W-:Y:S05]  /*22b10*/  @P1 BRA `(.L_x_60) ;  /* 0x0000000000201947 */ /* 0x000fea0003800000 */
[----:B------:R-:W-:Y:S01]  /*22b20*/  R2UR UR40, R2 ;  /* 0x00000000022872ca */ /* 0x000fe200000e0000 */
[----:B------:R-:W-:Y:S01]  /*22b30*/  UIADD3 UR4, UP0, UR46, 0x670, URZ ;  /* 0x000006702e047890 */ /* 0x000fe2000ff1e03f */
[----:B------:R-:W-:-:S03]  /*22b40*/  UMOV UR41, URZ ;  /* 0x0000003f00297c82 */ /* 0x000fc60008000000 */
[----:B------:R-:W-:-:S08]  /*22b50*/  UIADD3.X UR5, URZ, UR47, URZ, UP0, !UPT ;  /* 0x0000002f3f057290 */ /* 0x000fd000087fe43f */
[----:B------:R-:W-:-:S09]  /*22b60*/  UIADD3 UR40, UR40, 0xbde00, URZ ;  /* 0x000bde0028287890 */ /* 0x000fd2000fffe03f */
[----:B------:R2:W-:Y:S01]  /*22b70*/  UTMASTG.4D [UR40], [UR4] ;  /* 0x00000028040073b5 */ /* 0x0005e20008018000 */
[----:B------:R0:W-:Y:S01]  /*22b80*/  UTMACMDFLUSH ;  /* 0x00000000000079b7 */ /* 0x0001e20000000000 */
[----:B--2---:R-:W-:-:S04]  /*22b90*/  DEPBAR.LE SB0, 0x1 ;  /* 0x000080400000791a */ /* 0x004fc80000000000 */
.L_x_60:
[----:B------:R-:W-:Y:S05]  /*22ba0*/  BSYNC B0 ;  /* 0x0000000000007941 */ /* 0x000fea0003800000 */
.L_x_59:
[----:B------:R-:W-:Y:S01]  /*22bb0*/  BAR.SYNC.DEFER_BLOCKING 0x1, 0x80 ;  /* 0x0042000000007b1d */ /* 0x000fe20000010000 */
[----:B------:R-:W-:Y:S02]  /*22bc0*/  F2FP.BF16.F32.PACK_AB R64, R224, R64 ;  /* 0x00000040e040723e */ /* 0x000fe400000010ff */
[----:B------:R-:W-:Y:S02]  /*22bd0*/  F2FP.BF16.F32.PACK_AB R65, R223, R65 ;  /* 0x00000041df41723e */ /* 0x000fe400000010ff */
[----:B------:R-:W-:Y:S01]  /*22be0*/  F2FP.BF16.F32.PACK_AB R66, R222, R66 ;  /* 0x00000042de42723e */ /* 0x000fe200000010ff */
[----:B------:R-:W-:Y:S01]  /*22bf0*/  BSSY B0, `(.L_x_61) ;  /* 0x0000018000007945 */ /* 0x000fe20003800000 */
[----:B------:R-:W-:Y:S02]  /*22c00*/  F2FP.BF16.F32.PACK_AB R67, R221, R67 ;  /* 0x00000043dd43723e */ /* 0x000fe400000010ff */
[----:B------:R-:W-:Y:S02]  /*22c10*/  F2FP.BF16.F32.PACK_AB R68, R220, R68 ;  /* 0x00000044dc44723e */ /* 0x000fe400000010ff */
[----:B------:R-:W-:-:S02]  /*22c20*/  F2FP.BF16.F32.PACK_AB R69, R219, R69 ;  /* 0x00000045db45723e */ /* 0x000fc400000010ff */
[----:B------:R-:W-:Y:S02]  /*22c30*/  F2FP.BF16.F32.PACK_AB R70, R218, R70 ;  /* 0x00000046da46723e */ /* 0x000fe400000010ff */
[----:B------:R-:W-:Y:S01]  /*22c40*/  F2FP.BF16.F32.PACK_AB R71, R217, R71 ;  /* 0x00000047d947723e */ /* 0x000fe200000010ff */
[----:B------:R2:W-:Y:S04]  /*22c50*/  STSM.16.M88.4 [R3+0x1000], R60 ;  /* 0x0010003c03007844 */ /* 0x0005e80000000200 */
[----:B------:R2:W-:Y:S01]  /*22c60*/  STSM.16.M88.4 [R72], R56 ;  /* 0x0000003848007844 */ /* 0x0005e20000000200 */
[----:B------:R-:W-:Y:S01]  /*22c70*/  @!PT LDS RZ, [RZ] ;  /* 0x00000000fffff984 */ /* 0x000fe20000000800 */
[----:B------:R-:W-:Y:S01]  /*22c80*/  @!PT LDS RZ, [RZ] ;  /* 0x00000000fffff984 */ /* 0x000fe20000000800 */
[----:B------:R-:W-:Y:S01]  /*22c90*/  @!PT LDS RZ, [RZ] ;  /* 0x00000000fffff984 */ /* 0x000fe20000000800 */
[----:B------:R-:W-:Y:S01]  /*22ca0*/  @!PT LDS RZ, [RZ] ;  /* 0x00000000fffff984 */ /* 0x000fe20000000800 */
[----:B------:R3:W-:Y:S06]  /*22cb0*/  MEMBAR.ALL.CTA ;  /* 0x0000000000007992 */ /* 0x0007ec0000008000 */
[----:B---3--:R-:W3:Y:S02]  /*22cc0*/  FENCE.VIEW.ASYNC.S ;  /* 0x00000000000073c6 */ /* 0x008ee40000000000 */
[----:B---3--:R-:W-:Y:S06]  /*22cd0*/  BAR.SYNC.DEFER_BLOCKING 0x1, 0x80 ;  /* 0x0042000000007b1d */ /* 0x008fec0000010000 */
[----:B------:R-:W-:Y:S05]  /*22ce0*/  @P1 BRA `(.L_x_62) ;  /* 0x0000000000201947 */ /* 0x000fea0003800000 */
[----:B------:R-:W-:Y:S01]  /*22cf0*/  R2UR UR40, R2 ;  /* 0x00000000022872ca */ /* 0x000fe200000e0000 */
[----:B------:R-:W-:Y:S01]  /*22d00*/  UIADD3 UR4, UP0, UR46, 0x670, URZ ;  /* 0x000006702e047890 */ /* 0x000fe2000ff1e03f */
[----:B------:R-:W-:-:S03]  /*22d10*/  UMOV UR41, 0x20 ;  /* 0x0000002000297882 */ /* 0x000fc60000000000 */
[----:B------:R-:W-:-:S08]  /*22d20*/  UIADD3.X UR5, URZ, UR47, URZ, UP0, !UPT ;  /* 0x0000002f3f057290 */ /* 0x000fd000087fe43f */
[----:B------:R-:W-:-:S09]  /*22d30*/  UIADD3 UR40, UR40, 0xbee00, URZ ;  /* 0x000bee0028287890 */ /* 0x000fd2000fffe03f */
[----:B------:R3:W-:Y:S01]  /*22d40*/  UTMASTG.4D [UR40], [UR4] ;  /* 0x00000028040073b5 */ /* 0x0007e20008018000 */
[----:B------:R0:W-:Y:S01]  /*22d50*/  UTMACMDFLUSH ;  /* 0x00000000000079b7 */ /* 0x0001e20000000000 */
[----:B---3--:R-:W-:-:S04]  /*22d60*/  DEPBAR.LE SB0, 0x1 ;  /* 0x000080400000791a */ /* 0x008fc80000000000 */
.L_x_62:
[----:B------:R-:W-:Y:S05]  /*22d70*/  BSYNC B0 ;  /* 0x0000000000007941 */ /* 0x000fea0003800000 */
.L_x_61:
[----:B------:R-:W-:Y:S01]  /*22d80*/  BAR.SYNC.DEFER_BLOCKING 0x1, 0x80 ;  /* 0x0042000000007b1d */ /* 0x000fe20000010000 */
[----:B--2---:R-:W-:Y:S02]  /*22d90*/  F2FP.BF16.F32.PACK_AB R56, R216, R215 ;  /* 0x000000d7d838723e */ /* 0x004fe400000010ff */
        /* <DEDUP_REMOVED lines=8> */
[----:B------:R2:W-:Y:S04]  /*22e20*/  STSM.16.M88.4 [R3], R64 ;  /* 0x0000004003007844 */ /* 0x0005e80000000200 */
        /* <DEDUP_REMOVED lines=17> */
.L_x_64:
[----:B------:R-:W-:Y:S05]  /*22f40*/  BSYNC B0 ;  /* 0x0000000000007941 */ /* 0x000fea0003800000 */
.L_x_63:
        /* <DEDUP_REMOVED lines=28> */
.L_x_66:
[----:B------:R-:W-:Y:S05]  /*23110*/  BSYNC B0 ;  /* 0x0000000000007941 */ /* 0x000fea0003800000 */
.L_x_65:
        /* <DEDUP_REMOVED lines=28> */
.L_x_68:
[----:B------:R-:W-:Y:S05]  /*232e0*/  BSYNC B0 ;  /* 0x0000000000007941 */ /* 0x000fea0003800000 */
.L_x_67:
        /* <DEDUP_REMOVED lines=28> */
.L_x_70:
[----:B------:R-:W-:Y:S05]  /*234b0*/  BSYNC B0 ;  /* 0x0000000000007941 */ /* 0x000fea0003800000 */
.L_x_69:
        /* <DEDUP_REMOVED lines=28> */
.L_x_72:
[----:B------:R-:W-:Y:S05]  /*23680*/  BSYNC B0 ;  /* 0x0000000000007941 */ /* 0x000fea0003800000 */
.L_x_71:
        /* <DEDUP_REMOVED lines=28> */
.L_x_74:
[----:B------:R-:W-:Y:S05]  /*23850*/  BSYNC B0 ;  /* 0x0000000000007941 */ /* 0x000fea0003800000 */
.L_x_73:
        /* <DEDUP_REMOVED lines=28> */
.L_x_76:
[----:B------:R-:W-:Y:S05]  /*23a20*/  BSYNC B0 ;  /* 0x0000000000007941 */ /* 0x000fea0003800000 */
.L_x_75:
        /* <DEDUP_REMOVED lines=28> */
.L_x_78:
[----:B------:R-:W-:Y:S05]  /*23bf0*/  BSYNC B0 ;  /* 0x0000000000007941 */ /* 0x000fea0003800000 */
.L_x_77:
        /* <DEDUP_REMOVED lines=28> */
.L_x_80:
[----:B------:R-:W-:Y:S05]  /*23dc0*/  BSYNC B0 ;  /* 0x0000000000007941 */ /* 0x000fea0003800000 */
.L_x_79:
[----:B--2---:R-:W2:Y:S04]  /*23dd0*/  LDL.LU R71, [R1+0xc] ;  /* 0x00000c0001477983 */ /* 0x004ea80000300800 */
[----:B------:R-:W2:Y:S04]  /*23de0*/  LDL.LU R70, [R1+0x8] ;  /* 0x0000080001467983 */ /* 0x000ea80000300800 */
[----:B------:R-:W3:Y:S04]  /*23df0*/  LDL.LU R69, [R1+0x4] ;  /* 0x0000040001457983 */ /* 0x000ee80000300800 */
[----:B------:R-:W3:Y:S01]  /*23e00*/  LDL.LU R68, [R1] ;  /* 0x0000000001447983 */ /* 0x000ee20000300800 */
[----:B------:R-:W-:Y:S01]  /*23e10*/  BSSY B0, `(.L_x_81) ;  /* 0x000001c000007945 */ /* 0x000fe20003800000 */
[----:B------:R-:W-:Y:S01]  /*23e20*/  F2FP.BF16.F32.PACK_AB R64, R234, R233 ;  /* 0x000000e9ea40723e */ /* 0x000fe200000010ff */
[----:B------:R-:W-:Y:S01]  /*23e30*/  BAR.SYNC.DEFER_BLOCKING 0x1, 0x80 ;  /* 0x0042000000007b1d */ /* 0x000fe20000010000 */
[----:B------:R-:W-:-:S02]  /*23e40*/  F2FP.BF16.F32.PACK_AB R65, R4, R5 ;  /* 0x000000050441723e */ /* 0x000fc400000010ff */
[----:B------:R-:W-:Y:S02]  /*23e50*/  F2FP.BF16.F32.PACK_AB R66, R6, R7 ;  /* 0x000000070642723e */ /* 0x000fe400000010ff */
[----:B------:R-:W-:Y:S02]  /*23e60*/  F2FP.BF16.F32.PACK_AB R67, R8, R9 ;  /* 0x000000090843723e */ /* 0x000fe400000010ff */
        /* <DEDUP_REMOVED lines=9> */
[----:B-1----:R-:W1:Y:S02]  /*23f00*/  FENCE.VIEW.ASYNC.S ;  /* 0x00000000000073c6 */ /* 0x002e640000000000 */
[----:B-1----:R-:W-:Y:S01]  /*23f10*/  BAR.SYNC.DEFER_BLOCKING 0x1, 0x80 ;  /* 0x0042000000007b1d */ /* 0x002fe20000010000 */
[----:B--2---:R-:W-:-:S02]  /*23f20*/  F2FP.BF16.F32.PACK_AB R232, R71, R70 ;  /* 0x0000004647e8723e */ /* 0x004fc400000010ff */
[----:B---3--:R-:W-:-:S03]  /*23f30*/  F2FP.BF16.F32.PACK_AB R233, R69, R68 ;  /* 0x0000004445e9723e */ /* 0x008fc600000010ff */
[----:B----4-:R-:W-:Y:S05]  /*23f40*/  @P1 BRA `(.L_x_82) ;  /* 0x0000000000201947 */ /* 0x010fea0003800000 */
[----:B------:R-:W-:Y:S01]  /*23f50*/  R2UR UR40, R2 ;  /* 0x00000000022872ca */ /* 0x000fe200000e0000 */
[----:B------:R-:W-:Y:S01]  /*23f60*/  UIADD3 UR4, UP0, UR46, 0x670, URZ ;  /* 0x000006702e047890 */ /* 0x000fe2000ff1e03f */
[----:B------:R-:W-:-:S03]  /*23f70*/  UMOV UR41, 0x160 ;  /* 0x0000016000297882 */ /* 0x000fc60000000000 */
[----:B------:R-:W-:-:S08]  /*23f80*/  UIADD3.X UR5, URZ, UR47, URZ, UP0, !UPT ;  /* 0x0000002f3f057290 */ /* 0x000fd000087fe43f */
[----:B------:R-:W-:-:S09]  /*23f90*/  UIADD3 UR40, UR40, 0xbee00, URZ ;  /* 0x000bee0028287890 */ /* 0x000fd2000fffe03f */
[----:B------:R1:W-:Y:S01]  /*23fa0*/  UTMASTG.4D [UR40], [UR4] ;  /* 0x00000028040073b5 */ /* 0x0003e20008018000 */
[----:B------:R0:W-:Y:S01]  /*23fb0*/  UTMACMDFLUSH ;  /* 0x00000000000079b7 */ /* 0x0001e20000000000 */
[----:B-1----:R-:W-:-:S04]  /*23fc0*/  DEPBAR.LE SB0, 0x1 ;  /* 0x000080400000791a */ /* 0x002fc80000000000 */
.L_x_82:
[----:B------:R-:W-:Y:S05]  /*23fd0*/  BSYNC B0 ;  /* 0x0000000000007941 */ /* 0x000fea0003800000 */
.L_x_81:
[----:B------:R-:W2:Y:S04]  /*23fe0*/  LDL.LU R7, [R1+0x1c] ;  /* 0x00001c0001077983 */ /* 0x000ea80000300800 */
[----:B------:R-:W2:Y:S04]  /*23ff0*/  LDL.LU R4, [R1+0x18] ;  /* 0x0000180001047983 */ /* 0x000ea80000300800 */
[----:B------:R-:W3:Y:S04]  /*24000*/  LDL.LU R6, [R1+0x14] ;  /* 0x0000140001067983 */ /* 0x000ee80000300800 */
[----:B------:R-:W3:Y:S01]  /*24010*/  LDL.LU R5, [R1+0x10] ;  /* 0x0000100001057983 */ /* 0x000ee20000300800 */
[----:B------:R-:W-:Y:S01]  /*24020*/  BSSY B0, `(.L_x_83) ;  /* 0x000001c000007945 */ /* 0x000fe20003800000 */
[----:B------:R-:W-:Y:S01]  /*24030*/  F2FP.BF16.F32.PACK_AB R8, R15, R17 ;  /* 0x000000110f08723e */ /* 0x000fe200000010ff */
[----:B------:R-:W-:Y:S01]  /*24040*/  BAR.SYNC.DEFER_BLOCKING 0x1, 0x80 ;  /* 0x0042000000007b1d */ /* 0x000fe20000010000 */
[----:B------:R-:W-:-:S02]  /*24050*/  F2FP.BF16.F32.PACK_AB R9, R18, R19 ;  /* 0x000000131209723e */ /* 0x000fc400000010ff */
[----:B------:R-:W-:-:S03]  /*24060*/  F2FP.BF16.F32.PACK_AB R10, R20, R21 ;  /* 0x00000015140a723e */ /* 0x000fc600000010ff */
[----:B------:R1:W-:Y:S04]  /*24070*/  STSM.16.M88.4 [R3], R64 ;  /* 0x0000004003007844 */ /* 0x0003e80000000200 */
[----:B------:R1:W-:Y:S01]  /*24080*/  STSM.16.M88.4 [R0], R232 ;  /* 0x000000e800007844 */ /* 0x0003e20000000200 */
[----:B------:R-:W-:Y:S01]  /*24090*/  @!PT LDS RZ, [RZ] ;  /* 0x00000000fffff984 */ /* 0x000fe20000000800 */
[----:B------:R-:W-:Y:S01]  /*240a0*/  @!PT LDS RZ, [RZ] ;  /* 0x00000000fffff984 */ /* 0x000fe20000000800 */
[----:B------:R-:W-:Y:S01]  /*240b0*/  @!PT LDS RZ, [RZ] ;  /* 0x00000000fffff984 */ /* 0x000fe20000000800 */
[----:B------:R-:W-:Y:S01]  /*240c0*/  @!PT LDS RZ, [RZ] ;  /* 0x00000000fffff984 */ /* 0x000fe20000000800 */
[----:B------:R4:W-:Y:S06]  /*240d0*/  MEMBAR.ALL.CTA ;  /* 0x0000000000007992 */ /* 0x0009ec0000008000 */
[----:B----4-:R-:W4:Y:S02]  /*240e0*/  FENCE.VIEW.ASYNC.S ;  /* 0x00000000000073c6 */ /* 0x010f240000000000 */
[----:B----4-:R-:W-:Y:S01]  /*240f0*/  BAR.SYNC.DEFER_BLOCKING 0x1, 0x80 ;  /* 0x0042000000007b1d */ /* 0x010fe20000010000 */
[----:B--2---:R-:W-:-:S02]  /*24100*/  F2FP.BF16.F32.PACK_AB R4, R7, R4 ;  /* 0x000000040704723e */ /* 0x004fc400000010ff */
[----:B------:R-:W-:Y:S02]  /*24110*/  F2FP.BF16.F32.PACK_AB R7, R13, R14 ;  /* 0x0000000e0d07723e */ /* 0x000fe400000010ff */
[----:B---3--:R-:W-:Y:S02]  /*24120*/  F2FP.BF16.F32.PACK_AB R5, R6, R5 ;  /* 0x000000050605723e */ /* 0x008fe400000010ff */
[----:B------:R-:W-:Y:S02]  /*24130*/  F2FP.BF16.F32.PACK_AB R6, R11, R12 ;  /* 0x0000000c0b06723e */ /* 0x000fe400000010ff */
[----:B------:R-:W-:Y:S01]  /*24140*/  F2FP.BF16.F32.PACK_AB R11, R22, R23 ;  /* 0x00000017160b723e */ /* 0x000fe200000010ff */
[----:B-1----:R-:W-:Y:S06]  /*24150*/  @P1 BRA `(.L_x_84) ;  /* 0x0000000000201947 */ /* 0x002fec0003800000 */
        /* <DEDUP_REMOVED lines=8> */
.L_x_84:
[----:B------:R-:W-:Y:S05]  /*241e0*/  BSYNC B0 ;  /* 0x0000000000007941 */ /* 0x000fea0003800000 */
.L_x_83:
        /* <DEDUP_REMOVED lines=17> */
[----:B--2---:R-:W2:Y:S02]  /*24300*/  FENCE.VIEW.ASYNC.S ;  /* 0x00000000000073c6 */ /* 0x004ea40000000000 */
[----:B--2---:R-:W-:Y:S06]  /*24310*/  BAR.SYNC.DEFER_BLOCKING 0x1, 0x80 ;  /* 0x0042000000007b1d */ /* 0x004fec0000010000 */
        /* <DEDUP_REMOVED lines=8> */
[----:B--2---:R-:W-:-:S04]  /*243a0*/  DEPBAR.LE SB0, 0x1 ;  /* 0x000080400000791a */ /* 0x004fc80000000000 */
.L_x_86:
[----:B------:R-:W-:Y:S05]  /*243b0*/  BSYNC B0 ;  /* 0x0000000000007941 */ /* 0x000fea0003800000 */
.L_x_85:
        /* <DEDUP_REMOVED lines=28> */
.L_x_88:
[----:B------:R-:W-:Y:S05]  /*24580*/  BSYNC B0 ;  /* 0x0000000000007941 */ /* 0x000fea0003800000 */
.L_x_87:
[----:B------:R-:W-:Y:S06]  /*24590*/  BAR.SYNC.DEFER_BLOCKING 0x1, 0x80 ;  /* 0x0042000000007b1d */ /* 0x000fec0000010000 */
[----:B------:R-:W-:Y:S01]  /*245a0*/  BSSY B0, `(.L_x_89) ;  /* 0x0000012000007945 */ /* 0x000fe20003800000 */
[----:B------:R3:W-:Y:S04]  /*245b0*/  STSM.16.M88.4 [R3+0x1000], R40 ;  /* 0x0010002803007844 */ /* 0x0007e80000000200 */
[----:B------:R3:W-:Y:S01]  /*245c0*/  STSM.16.M88.4 [R72], R48 ;  /* 0x0000003048007844 */ /* 0x0007e20000000200 */
[----:B------:R-:W-:Y:S01]  /*245d0*/  @!PT LDS RZ, [RZ] ;  /* 0x00000000fffff984 */ /* 0x000fe20000000800 */
[----:B------:R-:W-:Y:S01]  /*245e0*/  @!PT LDS RZ, [RZ] ;  /* 0x00000000fffff984 */ /* 0x000fe20000000800 */
[----:B------:R-:W-:Y:S01]  /*245f0*/  @!PT LDS RZ, [RZ] ;  /* 0x00000000fffff984 */ /* 0x000fe20000000800 */
[----:B------:R-:W-:Y:S01]  /*24600*/  @!PT LDS RZ, [RZ] ;  /* 0x00000000fffff984 */ /* 0x000fe20000000800 */
[----:B------:R4:W-:Y:S06]  /*24610*/  MEMBAR.ALL.CTA ;  /* 0x0000000000007992 */ /* 0x0009ec0000008000 */
[----:B----4-:R-:W4:Y:S02]  /*24620*/  FENCE.VIEW.ASYNC.S ;  /* 0x00000000000073c6 */ /* 0x010f240000000000 */
[----:B----4-:R-:W-:Y:S06]  /*24630*/  BAR.SYNC.DEFER_BLOCKING 0x1, 0x80 ;  /* 0x0042000000007b1d */ /* 0x010fec0000010000 */
[----:B------:R-:W-:Y:S05]  /*24640*/  @P1 BRA `(.L_x_90) ;  /* 0x00000000001c1947 */ /* 0x000fea0003800000 */
[----:B------:R-:W-:Y:S01]  /*24650*/  R2UR UR40, R2 ;  /* 0x00000000022872ca */ /* 0x000fe200000e0000 */
[----:B------:R-:W-:Y:S01]  /*24660*/  UIADD3 UR4, UP0, UR46, 0x670, URZ ;  /* 0x000006702e047890 */ /* 0x000fe2000ff1e03f */
[----:B------:R-:W-:-:S03]  /*24670*/  UMOV UR41, 0x1e0 ;  /* 0x000001e000297882 */ /* 0x000fc60000000000 */
[----:B------:R-:W-:-:S08]  /*24680*/  UIADD3.X UR5, URZ, UR47, URZ, UP0, !UPT ;  /* 0x0000002f3f057290 */ /* 0x000fd000087fe43f */
[----:B------:R-:W-:-:S09]  /*24690*/  UIADD3 UR40, UR40, 0xbee00, URZ ;  /* 0x000bee0028287890 */ /* 0x000fd2000fffe03f */
[----:B------:R4:W-:Y:S02]  /*246a0*/  UTMASTG.4D [UR40], [UR4] ;  /* 0x00000028040073b5 */ /* 0x0009e40008018000 */
[----:B----4-:R0:W-:Y:S02]  /*246b0*/  UTMACMDFLUSH ;  /* 0x00000000000079b7 */ /* 0x0101e40000000000 */
.L_x_90:
[----:B------:R-:W-:Y:S05]  /*246c0*/  BSYNC B0 ;  /* 0x0000000000007941 */ /* 0x000fea0003800000 */
.L_x_89:
[----:B-123--:R-:W2:Y:S01]  /*246d0*/  LDL.LU R3, [R1+0x280] ;  /* 0x0002800001037983 */ /* 0x00eea20000300800 */
[----:B------:R-:W-:Y:S01]  /*246e0*/  ULEA UR4, UR39, 0xfffffff8, 0x3 ;  /* 0xfffffff827047891 */ /* 0x000fe2000f8e183f */
[----:B------:R-:W1:Y:S01]  /*246f0*/  S2UR UR6, SR_CgaCtaId ;  /* 0x00000000000679c3 */ /* 0x000e620000008800 */
[----:B------:R-:W-:Y:S01]  /*24700*/  UMOV UR5, 0x400 ;  /* 0x0000040000057882 */ /* 0x000fe20000000000 */
[----:B------:R-:W3:Y:S01]  /*24710*/  LDL.LU R2, [R1+0x284] ;  /* 0x0002840001027983 */ /* 0x000ee20000300800 */
[----:B------:R-:W-:Y:S01]  /*24720*/  ULOP3.LUT UR4, UR4, 0x8, URZ, 0xc0, !UPT ;  /* 0x0000000804047892 */ /* 0x000fe2000f8ec03f */
[----:B------:R-:W-:-:S04]  /*24730*/  DEPBAR.LE SB0, 0x0 ;  /* 0x000080000000791a */ /* 0x000fc80000000000 */
[----:B------:R-:W-:-:S06]  /*24740*/  ULOP3.LUT UR4, UR4, 0x18, URZ, 0x3c, !UPT ;  /* 0x0000001804047892 */ /* 0x000fcc000f8e3c3f */
[----:B------:R-:W-:Y:S01]  /*24750*/  MOV R0, UR4 ;  /* 0x0000000400007c02 */ /* 0x000fe20008000f00 */
[----:B------:R-:W-:Y:S01]  /*24760*/  ULDC UR4, c[0x0][0xc] ;  /* 0x0000030000047ab9 */ /* 0x000fe20000000800 */
[----:B-1----:R-:W-:-:S09]  /*24770*/  ULEA UR5, UR6, UR5, 0x18 ;  /* 0x0000000506057291 */ /* 0x002fd2000f8ec03f */
[----:B------:R4:W-:Y:S01]  /*24780*/  SYNCS.ARRIVE.TRANS64.A1T0 RZ, [R0+UR5+0xc4490], RZ ;  /* 0x0c4490ff00ff79a7 */ /* 0x0009e20008100005 */
[----:B--2---:R-:W-:Y:S01]  /*24790*/  VIADD R3, R3, UR4 ;  /* 0x0000000403037c36 */ /* 0x004fe20008000000 */
[----:B------:R-:W-:Y:S01]  /*247a0*/  ULDC UR4, c[0x0][0xa00] ;  /* 0x0002800000047ab9 */ /* 0x000fe20000000800 */
[----:B---3--:R-:W-:-:S03]  /*247b0*/  LOP3.LUT R2, R2, 0x1, RZ, 0x3c, !PT ;  /* 0x0000000102027812 */ /* 0x008fc600078e3cff */
[----:B------:R4:W-:Y:S01]  /*247c0*/  STL [R1+0x280], R3 ;  /* 0x0002800301007387 */ /* 0x0009e20000100800 */
[----:B------:R-:W-:-:S03]  /*247d0*/  ISETP.GE.AND P0, PT, R3, UR4, PT ;  /* 0x0000000403007c0c */ /* 0x000fc6000bf06270 */
[----:B------:R4:W-:Y:S10]  /*247e0*/  STL [R1+0x284], R2 ;  /* 0x0002840201007387 */ /* 0x0009f40000100800 */
[----:B----4-:R-:W-:Y:S05]  /*247f0*/  @!P0 BRA `(.L_x_91) ;  /* 0xfffffdc400188947 */ /* 0x010fea000383ffff */
[----:B------:R-:W-:Y:S05]  /*24800*/  EXIT ;  /* 0x000000000000794d */ /* 0x000fea0003800000 */
.L_x_6:
[----:B------:R-:W-:-:S08]  /*24810*/  NOP ;  /* 0x0000000000007918 */ /* 0x000fd00000000000 */
[----:B------:R-:W2:-:S00]  /*24820*/  USETMAXREG.DEALLOC.CTAPOOL 0x18 ;  /* 0x00000018000079c8 */ /* 0x000e8000080e0500 */
[----:B------:R-:W-:-:S13]  /*24830*/  PLOP3.LUT P3, PT, PT, PT, UP0, 0x80, 0x0 ;  /* 0x000000000000781c */ /* 0x000fda0003f6f008 */
[----:B--2---:R-:W-:Y:S05]  /*24840*/  @!P3 BRA `(.L_x_92) ;  /* 0x0000000c0070b947 */ /* 0x004fea0003800000 */
[----:B------:R-:W-:-:S13]  /*24850*/  PLOP3.LUT P2, PT, PT, PT, UP1, 0x80, 0x0 ;  /* 0x000000000000781c */ /* 0x000fda0003f4f018 */
[----:B-1----:R-:W-:Y:S05]  /*24860*/  @P2 EXIT ;  /* 0x000000000000294d */ /* 0x002fea0003800000 */
[----:B------:R-:W2:Y:S01]  /*24870*/  LDL R0, [R1+0x280] ;  /* 0x0002800001007983 */ /* 0x000ea20000100800 */
[----:B------:R-:W-:Y:S02]  /*24880*/  ULDC UR4, c[0x0][0xa00] ;  /* 0x0002800000047ab9 */ /* 0x000fe40000000800 */
[----:B--2---:R-:W-:-:S13]  /*24890*/  ISETP.GE.AND P2, PT, R0, UR4, PT ;  /* 0x0000000400007c0c */ /* 0x004fda000bf46270 */
[----:B------:R-:W-:Y:S05]  /*248a0*/  @P2 EXIT ;  /* 0x000000000000294d */ /* 0x000fea0003800000 */
[----:B------:R-:W1:Y:S01]  /*248b0*/  S2R R0, SR_TID.X ;  /* 0x0000000000007919 */ /* 0x000e620000002100 */
[----:B------:R-:W-:Y:S01]  /*248c0*/  BSSY B0, `(.L_x_93) ;  /* 0x00000d3000007945 */ /* 0x000fe20003800000 */
[----:B------:R-:W-:Y:S01]  /*248d0*/  MOV R4, 0x1 ;  /* 0x0000000100047802 */ /* 0x000fe20000000f00 */
[----:B------:R-:W-:Y:S01]  /*248e0*/  IMAD.MOV.U32 R5, RZ, RZ, 0x1 ;  /* 0x00000001ff057424 */ /* 0x000fe200078e00ff */
[----:B------:R-:W-:Y:S01]  /*248f0*/  ULOP3.LUT UR23, UR60, 0x2, URZ, 0xfc, !UPT ;  /* 0x000000023c177892 */ /* 0x000fe2000f8efc3f */
[----:B------:R-:W-:Y:S01]  /*24900*/  ULDC UR26, c[0x0][0xc] ;  /* 0x00000300001a7ab9 */ /* 0x000fe20000000800 */
[----:B------:R-:W-:Y:S01]  /*24910*/  ULDC.64 UR24, c[0x0][0x198] ;  /* 0x0000660000187ab9 */ /* 0x000fe20000000a00 */
[----:B------:R-:W-:Y:S01]  /*24920*/  ULDC UR27, c[0x0][0xa00] ;  /* 0x00028000001b7ab9 */ /* 0x000fe20000000800 */
[----:B-1----:R-:W-:Y:S02]  /*24930*/  LOP3.LUT P2, RZ, R0, 0x1f, RZ, 0xc0, !PT ;  /* 0x0000001f00ff7812 */ /* 0x002fe4000784c0ff */
[----:B------:R-:W-:-:S02]  /*24940*/  MOV R0, RZ ;  /* 0x000000ff00007202 */ /* 0x000fc40000000f00 */
[----:B------:R-:W-:-:S13]  /*24950*/  PLOP3.LUT P0, PT, P2, P0, PT, 0x2a, 0x0 ;  /* 0x000000000000781c */ /* 0x000fda0001700572 */
.L_x_108:
[----:B------:R-:W2:Y:S01]  /*24960*/  LDL R16, [R1+0x280] ;  /* 0x0002800001107983 */ /* 0x000ea20000100800 */
[----:B------:R-:W1:Y:S01]  /*24970*/  LDC R6, c[0x0][0xa04] ;  /* 0x00028100ff067b82 */ /* 0x000e620000000800 */
[----:B------:R-:W-:-:S07]  /*24980*/  UMOV UR4, 0xffffffff ;  /* 0xffffffff00047882 */ /* 0x000fce0000000000 */
[----:B------:R-:W3:Y:S08]  /*24990*/  LDC R10, c[0x0][0xa10] ;  /* 0x00028400ff0a7b82 */ /* 0x000ef00000000800 */
[----:B------:R-:W4:Y:S01]  /*249a0*/  LDC R13, c[0x0][0xa1c] ;  /* 0x00028700ff0d7b82 */ /* 0x000f220000000800 */
[----:B-1----:R-:W-:Y:S02]  /*249b0*/  ISETP.NE.AND P2, PT, R6, 0x1, PT ;  /* 0x000000010600780c */ /* 0x002fe40003f45270 */
[----:B---3--:R-:W-:-:S11]  /*249c0*/  ISETP.NE.AND P3, PT, R10, 0x1, PT ;  /* 0x000000010a00780c */ /* 0x008fd60003f65270 */
[----:B------:R-:W2:Y:S01]  /*249d0*/  @P2 LDC.64 R8, c[0x0][0xa08] ;  /* 0x00028200ff082b82 */ /* 0x000ea20000000a00 */
[----:B----4-:R-:W-:-:S07]  /*249e0*/  ISETP.NE.AND P4, PT, R13, 0x1, PT ;  /* 0x000000010d00780c */ /* 0x010fce0003f85270 */
[----:B------:R-:W1:Y:S08]  /*249f0*/  @P3 LDC R12, c[0x0][0xa14] ;  /* 0x00028500ff0c3b82 */ /* 0x000e700000000800 */
[----:B------:R-:W3:Y:S08]  /*24a00*/  @P3 LDC R11, c[0x0][0xa18] ;  /* 0x00028600ff0b3b82 */ /* 0x000ef00000000800 */
[----:B------:R-:W4:Y:S01]  /*24a10*/  @P4 LDC.64 R2, c[0x0][0xa20] ;  /* 0x00028800ff024b82 */ /* 0x000f220000000a00 */
[----:B--2---:R-:W-:Y:S01]  /*24a20*/  @P2 IMAD.HI.U32 R8, R16, R8, RZ ;  /* 0x0000000810082227 */ /* 0x004fe200078e00ff */
[----:B------:R-:W-:-:S04]  /*24a30*/  MOV R7, R16 ;  /* 0x0000001000077202 */ /* 0x000fc80000000f00 */
[----:B------:R-:W-:-:S04]  /*24a40*/  @P2 SHF.R.U32.HI R7, RZ, R9, R8 ;  /* 0x00000009ff072219 */ /* 0x000fc80000011608 */
[----:B------:R-:W-:Y:S01]  /*24a50*/  MOV R9, R7 ;  /* 0x0000000700097202 */ /* 0x000fe20000000f00 */
[----:B-1----:R-:W-:-:S05]  /*24a60*/  @P3 IMAD.HI.U32 R8, R7, R12, RZ ;  /* 0x0000000c07083227 */ /* 0x002fca00078e00ff */
[----:B---3--:R-:W-:-:S05]  /*24a70*/  @P3 SHF.R.U32.HI R9, RZ, R11, R8 ;  /* 0x0000000bff093219 */ /* 0x008fca0000011608 */
[----:B----4-:R-:W-:-:S04]  /*24a80*/  @P4 IMAD.HI.U32 R8, R9, R2, RZ ;  /* 0x0000000209084227 */ /* 0x010fc800078e00ff */
[----:B------:R-:W-:Y:S01]  /*24a90*/  IMAD.MOV.U32 R2, RZ, RZ, R9 ;  /* 0x000000ffff027224 */ /* 0x000fe200078e0009 */
[----:B------:R-:W-:Y:S02]  /*24aa0*/  @P4 SHF.R.U32.HI R2, RZ, R3, R8 ;  /* 0x00000003ff024219 */ /* 0x000fe40000011608 */
[----:B------:R-:W-:Y:S02]  /*24ab0*/  IADD3 R3, -R9, RZ, RZ ;  /* 0x000000ff09037210 */ /* 0x000fe40007ffe1ff */
[----:B------:R-:W-:-:S03]  /*24ac0*/  IADD3 R2, -R2, RZ, RZ ;  /* 0x000000ff02027210 */ /* 0x000fc60007ffe1ff */
[----:B------:R-:W-:Y:S02]  /*24ad0*/  IMAD R10, R10, R3, R7 ;  /* 0x000000030a0a7224 */ /* 0x000fe400078e0207 */
[----:B------:R-:W-:Y:S01]  /*24ae0*/  IMAD R2, R13, R2, R9 ;  /* 0x000000020d027224 */ /* 0x000fe200078e0209 */
[----:B------:R-:W-:Y:S06]  /*24af0*/  BRA.DIV UR4, `(.L_x_94) ;  /* 0x0000002604507947 */ /* 0x000fec000b800000 */
[----:B------:R-:W-:-:S13]  /*24b00*/  ELECT P6, URZ, PT ;  /* 0x00000000003f782f */ /* 0x000fda00038c0000 */
.L_x_145:
[----:B------:R-:W-:Y:S01]  /*24b10*/  IMAD.MOV R3, RZ, RZ, -R7 ;  /* 0x000000ffff037224 */ /* 0x000fe200078e0a07 */
[----:B------:R-:W-:Y:S03]  /*24b20*/  BSSY B1, `(.L_x_95) ;  /* 0x000004e000017945 */ /* 0x000fe60003800000 */
[----:B------:R-:W-:Y:S01]  /*24b30*/  IMAD R3, R6, R3, R16 ;  /* 0x0000000306037224 */ /* 0x000fe200078e0210 */
[----:B------:R-:W-:-:S04]  /*24b40*/  MOV R6, RZ ;  /* 0x000000ff00067202 */ /* 0x000fc80000000f00 */
[----:B------:R-:W-:Y:S01]  /*24b50*/  SHF.L.U32 R3, R3, 0x7, RZ ;  /* 0x0000000703037819 */ /* 0x000fe200000006ff */
[----:B------:R-:W-:Y:S06]  /*24b60*/  @!P6 BRA `(.L_x_96) ;  /* 0x000000040024e947 */ /* 0x000fec0003800000 */
[----:B------:R-:W1:Y:S01]  /*24b70*/  S2R R7, SR_CgaCtaId ;  /* 0x0000000000077919 */ /* 0x000e620000008800 */
[----:B------:R-:W-:-:S04]  /*24b80*/  MOV R6, 0x400 ;  /* 0x0000040000067802 */ /* 0x000fc80000000f00 */
[----:B-1----:R-:W-:Y:S02]  /*24b90*/  LEA R9, R7, R6, 0x18 ;  /* 0x0000000607097211 */ /* 0x002fe400078ec0ff */
[----:B------:R-:W-:-:S03]  /*24ba0*/  SHF.L.U32 R6, R5, 0x1f, RZ ;  /* 0x0000001f05067819 */ /* 0x000fc600000006ff */
[----:B------:R-:W-:-:S04]  /*24bb0*/  IMAD R7, R0, 0x8, R9 ;  /* 0x0000000800077824 */ /* 0x000fc800078e0209 */
[----:B------:R-:W1:Y:S02]  /*24bc0*/  SYNCS.PHASECHK.TRANS64.TRYWAIT P2, [R7+URZ+0xc4460], R6 ;  /* 0x0c446006070075a7 */ /* 0x000e64000804017f */
[----:B-1----:R-:W-:Y:S05]  /*24bd0*/  @!P2 BRA `(.L_x_97) ;  /* 0x000000240038a947 */ /* 0x002fea0003800000 */
.L_x_146:
[----:B------:R-:W-:Y:S01]  /*24be0*/  UPRMT UR4, UR23, 0x9910, URZ ;  /* 0x0000991017047896 */ /* 0x000fe2000800003f */
[----:B-1----:R-:W-:-:S03]  /*24bf0*/  @P1 MOV R6, 0x10000 ;  /* 0x0001000000061802 */ /* 0x002fc60000000f00 */
[----:B------:R-:W-:Y:S01]  /*24c00*/  UISETP.NE.AND UP0, UPT, UR4, 0x2, UPT ;  /* 0x000000020400788c */ /* 0x000fe2000bf05270 */
[----:B------:R1:W-:Y:S05]  /*24c10*/  @P1 SYNCS.ARRIVE.TRANS64 RZ, [R7+URZ+0xc4450], R6 ;  /* 0x0c44500607ff19a7 */ /* 0x0003ea000800003f */
[----:B------:R-:W-:-:S13]  /*24c20*/  PLOP3.LUT P2, PT, PT, PT, UP0, 0x80, 0x0 ;  /* 0x000000000000781c */ /* 0x000fda0003f4f008 */
[----:B-1----:R-:W-:Y:S05]  /*24c30*/  @P2 BRA `(.L_x_98) ;  /* 0x0000000000042947 */ /* 0x002fea0003800000 */
[----:B------:R-:W-:Y:S01]  /*24c40*/  BPT.TRAP 0x1 ;  /* 0x000000040000795c */ /* 0x000fe20000300000 */
.L_x_98:
[----:B------:R-:W-:Y:S05]  /*24c50*/  @P0 BRA `(.L_x_99) ;  /* 0x0000000000040947 */ /* 0x000fea0003800000 */
[----:B------:R-:W-:Y:S01]  /*24c60*/  BPT.TRAP 0x1 ;  /* 0x000000040000795c */ /* 0x000fe20000300000 */
.L_x_99:
[----:B------:R-:W-:Y:S01]  /*24c70*/  R2UR UR5, R9 ;  /* 0x00000000090572ca */ /* 0x000fe200000e0000 */
[----:B------:R-:W-:Y:S01]  /*24c80*/  UIADD3 UR4, UP0, UR24, 0xf0, URZ ;  /* 0x000000f018047890 */ /* 0x000fe2000ff1e03f */
[----:B------:R-:W-:Y:S01]  /*24c90*/  R2UR UR14, R0 ;  /* 0x00000000000e72ca */ /* 0x000fe200000e0000 */
[----:B------:R-:W-:Y:S01]  /*24ca0*/  UMOV UR10, URZ ;  /* 0x0000003f000a7c82 */ /* 0x000fe20008000000 */
[----:B------:R-:W-:Y:S01]  /*24cb0*/  R2UR UR9, R7 ;  /* 0x00000000070972ca */ /* 0x000fe200000e0000 */
[----:B------:R-:W-:Y:S01]  /*24cc0*/  UMOV UR6, 0x0 ;  /* 0x0000000000067882 */ /* 0x000fe20000000000 */
[----:B------:R-:W-:Y:S01]  /*24cd0*/  R2UR UR11, R3 ;  /* 0x00000000030b72ca */ /* 0x000fe200000e0000 */
[----:B------:R-:W-:Y:S01]  /*24ce0*/  UMOV UR7, 0x10000000 ;  /* 0x1000000000077882 */ /* 0x000fe20000000000 */
[----:B------:R-:W-:Y:S01]  /*24cf0*/  R2UR UR12, R10 ;  /* 0x000000000a0c72ca */ /* 0x000fe200000e0000 */
[----:B------:R-:W-:Y:S01]  /*24d00*/  UMOV UR16, 0x40 ;  /* 0x0000004000107882 */ /* 0x000fe20000000000 */
[----:B------:R-:W-:Y:S01]  /*24d10*/  R2UR UR13, R2 ;  /* 0x00000000020d72ca */ /* 0x000fe200000e0000 */
[----:B------:R-:W-:Y:S01]  /*24d20*/  UMOV UR18, 0x80 ;  /* 0x0000008000127882 */ /* 0x000fe20000000000 */
[----:B------:R-:W-:Y:S01]  /*24d30*/  UMOV UR20, 0xc0 ;  /* 0x000000c000147882 */ /* 0x000fe20000000000 */
[----:B------:R-:W-:Y:S01]  /*24d40*/  UMOV UR21, 0x100 ;  /* 0x0000010000157882 */ /* 0x000fe20000000000 */
[----:B------:R-:W-:Y:S01]  /*24d50*/  UMOV UR22, 0x140 ;  /* 0x0000014000167882 */ /* 0x000fe20000000000 */
[----:B------:R-:W-:Y:S01]  /*24d60*/  ULEA UR14, UR14, UR5, 0x10 ;  /* 0x000000050e0e7291 */ /* 0x000fe2000f8e803f */
[----:B------:R-:W-:Y:S01]  /*24d70*/  IADD3 R0, R0, 0x1, RZ ;  /* 0x0000000100007810 */ /* 0x000fe20007ffe0ff */
[----:B------:R-:W-:-:S02]  /*24d80*/  UIADD3 UR9, UR9, 0xc4450, URZ ;  /* 0x000c445009097890 */ /* 0x000fc4000fffe03f */
[----:B------:R-:W-:Y:S01]  /*24d90*/  UIADD3.X UR5, URZ, UR25, URZ, UP0, !UPT ;  /* 0x000000193f057290 */ /* 0x000fe200087fe43f */
[C---:B------:R-:W-:Y:S01]  /*24da0*/  ISETP.NE.AND P2, PT, R0.reuse, 0x2, PT ;  /* 0x000000020000780c */ /* 0x040fe20003f45270 */
[----:B------:R-:W-:Y:S02]  /*24db0*/  UIADD3 UR15, UR14, 0x2000, URZ ;  /* 0x000020000e0f7890 */ /* 0x000fe4000fffe03f */
[----:B------:R-:W-:Y:S01]  /*24dc0*/  UIADD3 UR17, UR14, 0x4000, URZ ;  /* 0x000040000e117890 */ /* 0x000fe2000fffe03f */
[----:B------:R-:W-:Y:S01]  /*24dd0*/  SEL R6, RZ, 0x1, P2 ;  /* 0x00000001ff067807 */ /* 0x000fe20001000000 */
[----:B------:R-:W-:Y:S01]  /*24de0*/  UMOV UR8, UR14 ;  /* 0x0000000e00087c82 */ /* 0x000fe20008000000 */
[----:B------:R-:W-:Y:S01]  /*24df0*/  UIADD3 UR19, UR14, 0x6000, URZ ;  /* 0x000060000e137890 */ /* 0x000fe2000fffe03f */
[----:B------:R-:W-:Y:S01]  /*24e00*/  SEL R0, R0, RZ, P2 ;  /* 0x000000ff00007207 */ /* 0x000fe20001000000 */
[----:B------:R1:W-:Y:S01]  /*24e10*/  UTMALDG.4D [UR8], [UR4], desc[UR6] ;  /* 0x00000608040075b4 */ /* 0x0003e20008019000 */
[----:B------:R-:W-:Y:S01]  /*24e20*/  LOP3.LUT R5, R5, R6, RZ, 0x3c, !PT ;  /* 0x0000000605057212 */ /* 0x000fe200078e3cff */
[----:B------:R-:W-:Y:S01]  /*24e30*/  IMAD.MOV.U32 R6, RZ, RZ, 0x40 ;  /* 0x00000040ff067424 */ /* 0x000fe200078e00ff */
[----:B-1----:R-:W-:Y:S01]  /*24e40*/  UMOV UR8, UR15 ;  /* 0x0000000f00087c82 */ /* 0x002fe20008000000 */
[----:B------:R-:W-:Y:S01]  /*24e50*/  UMOV UR10, UR16 ;  /* 0x00000010000a7c82 */ /* 0x000fe20008000000 */
[----:B------:R-:W-:Y:S01]  /*24e60*/  UIADD3 UR15, UR14, 0x8000, URZ ;  /* 0x000080000e0f7890 */ /* 0x000fe2000fffe03f */
[----:B------:R1:W-:Y:S01]  /*24e70*/  UTMALDG.4D [UR8], [UR4], desc[UR6] ;  /* 0x00000608040075b4 */ /* 0x0003e20008019000 */
[----:B------:R-:W-:Y:S01]  /*24e80*/  UIADD3 UR16, UR14, 0xa000, URZ ;  /* 0x0000a0000e107890 */ /* 0x000fe2000fffe03f */
[----:B-1----:R-:W-:Y:S01]  /*24e90*/  UMOV UR8, UR17 ;  /* 0x0000001100087c82 */ /* 0x002fe20008000000 */
[----:B------:R-:W-:Y:S01]  /*24ea0*/  UMOV UR10, UR18 ;  /* 0x00000012000a7c82 */ /* 0x000fe20008000000 */
[----:B------:R-:W-:Y:S01]  /*24eb0*/  UIADD3 UR17, UR14, 0xc000, URZ ;  /* 0x0000c0000e117890 */ /* 0x000fe2000fffe03f */
[----:B------:R1:W-:Y:S02]  /*24ec0*/  UTMALDG.4D [UR8], [UR4], desc[UR6] ;  /* 0x00000608040075b4 */ /* 0x0003e40008019000 */
[----:B-1----:R-:W-:Y:S01]  /*24ed0*/  UMOV UR8, UR19 ;  /* 0x0000001300087c82 */ /* 0x002fe20008000000 */
[----:B------:R-:W-:-:S02]  /*24ee0*/  UMOV UR10, UR20 ;  /* 0x00000014000a7c82 */ /* 0x000fc40008000000 */
[----:B------:R1:W-:Y:S02]  /*24ef0*/  UTMALDG.4D [UR8], [UR4], desc[UR6] ;  /* 0x00000608040075b4 */ /* 0x0003e40008019000 */
[----:B-1----:R-:W-:Y:S01]  /*24f00*/  UMOV UR8, UR15 ;  /* 0x0000000f00087c82 */ /* 0x002fe20008000000 */
[----:B------:R-:W-:Y:S01]  /*24f10*/  UMOV UR10, UR21 ;  /* 0x00000015000a7c82 */ /* 0x000fe20008000000 */
[----:B------:R-:W-:Y:S01]  /*24f20*/  UIADD3 UR15, UR14, 0xe000, URZ ;  /* 0x0000e0000e0f7890 */ /* 0x000fe2000fffe03f */
[----:B------:R1:W-:Y:S02]  /*24f30*/  UTMALDG.4D [UR8], [UR4], desc[UR6] ;  /* 0x00000608040075b4 */ /* 0x0003e40008019000 */
[----:B------:R-:W-:Y:S01]  /*24f40*/  UMOV UR14, 0x180 ;  /* 0x00000180000e7882 */ /* 0x000fe20000000000 */
[----:B-1----:R-:W-:Y:S01]  /*24f50*/  UMOV UR8, UR16 ;  /* 0x0000001000087c82 */ /* 0x002fe20008000000 */
[----:B------:R-:W-:Y:S02]  /*24f60*/  UMOV UR10, UR22 ;  /* 0x00000016000a7c82 */ /* 0x000fe40008000000 */
[----:B------:R1:W-:Y:S02]  /*24f70*/  UTMALDG.4D [UR8], [UR4], desc[UR6] ;  /* 0x00000608040075b4 */ /* 0x0003e40008019000 */
[----:B-1----:R-:W-:Y:S01]  /*24f80*/  UMOV UR8, UR17 ;  /* 0x0000001100087c82 */ /* 0x002fe20008000000 */
[----:B------:R-:W-:Y:S01]  /*24f90*/  UMOV UR10, UR14 ;  /* 0x0000000e000a7c82 */ /* 0x000fe20008000000 */
[----:B------:R-:W-:Y:S01]  /*24fa0*/  UMOV UR14, 0x1c0 ;  /* 0x000001c0000e7882 */ /* 0x000fe20000000000 */
[----:B------:R1:W-:Y:S02]  /*24fb0*/  UTMALDG.4D [UR8], [UR4], desc[UR6] ;  /* 0x00000608040075b4 */ /* 0x0003e40008019000 */
[----:B-1----:R-:W-:Y:S01]  /*24fc0*/  UMOV UR8, UR15 ;  /* 0x0000000f00087c82 */ /* 0x002fe20008000000 */
[----:B------:R-:W-:-:S02]  /*24fd0*/  UMOV UR10, UR14 ;  /* 0x0000000e000a7c82 */ /* 0x000fc40008000000 */
[----:B------:R1:W-:Y:S02]  /*24fe0*/  UTMALDG.4D [UR8], [UR4], desc[UR6] ;  /* 0x00000608040075b4 */ /* 0x0003e40008019000 */
[----:B-1----:R-:W-:Y:S01]  /*24ff0*/  NOP ;  /* 0x0000000000007918 */ /* 0x002fe20000000000 */
.L_x_96:
[----:B------:R-:W-:Y:S05]  /*25000*/  BSYNC B1 ;  /* 0x0000000000017941 */ /* 0x000fea0003800000 */
.L_x_95:
[----:B------:R-:W-:Y:S01]  /*25010*/  LOP3.LUT P2, RZ, R4, 0xff, RZ, 0xc0, !PT ;  /* 0x000000ff04ff7812 */ /* 0x000fe2000784c0ff */
[----:B------:R-:W-:-:S12]  /*25020*/  BSSY B1, `(.L_x_100) ;  /* 0x0000009000017945 */ /* 0x000fd80003800000 */
[----:B------:R-:W-:Y:S05]  /*25030*/  @!P2 BRA `(.L_x_101) ;  /* 0x00000000001ca947 */ /* 0x000fea0003800000 */
[----:B------:R-:W1:Y:S01]  /*25040*/  S2R R7, SR_CgaCtaId ;  /* 0x0000000000077919 */ /* 0x000e620000008800 */
[----:B------:R-:W-:-:S04]  /*25050*/  MOV R4, 0x400 ;  /* 0x0000040000047802 */ /* 0x000fc80000000f00 */
[----:B-1----:R-:W-:Y:S02]  /*25060*/  LEA R7, R7, R4, 0x18 ;  /* 0x0000000407077211 */ /* 0x002fe400078ec0ff */
[----:B------:R-:W-:Y:S02]  /*25070*/  SHF.L.U32 R4, RZ, 0x1f, RZ ;  /* 0x0000001fff047819 */ /* 0x000fe400000006ff */
[----:B------:R1:W-:Y:S02]  /*25080*/  SYNCS.ARRIVE.TRANS64.A1T0 RZ, [R7+URZ+0xc44b0], RZ ;  /* 0x0c44b0ff07ff79a7 */ /* 0x0003e4000810003f */
[----:B------:R-:W2:Y:S02]  /*25090*/  SYNCS.PHASECHK.TRANS64.TRYWAIT P2, [R7+URZ+0xc44b0], R4 ;  /* 0x0c44b004070075a7 */ /* 0x000ea4000804017f */
[----:B-12---:R-:W-:Y:S05]  /*250a0*/  @!P2 BRA `(.L_x_102) ;  /* 0x000000200018a947 */ /* 0x006fea0003800000 */
.L_x_101:
[----:B------:R-:W-:Y:S05]  /*250b0*/  BSYNC B1 ;  /* 0x0000000000017941 */ /* 0x000fea0003800000 */
.L_x_100:
[----:B------:R-:W-:Y:S04]  /*250c0*/  BSSY B1, `(.L_x_103) ;  /* 0x000004c000017945 */ /* 0x000fe80003800000 */
[----:B------:R-:W-:Y:S05]  /*250d0*/  @!P6 BRA `(.L_x_104) ;  /* 0x000000040028e947 */ /* 0x000fea0003800000 */
[----:B-1----:R-:W1:Y:S01]  /*250e0*/  S2R R7, SR_CgaCtaId ;  /* 0x0000000000077919 */ /* 0x002e620000008800 */
[----:B------:R-:W-:Y:S02]  /*250f0*/  MOV R4, 0x400 ;  /* 0x0000040000047802 */ /* 0x000fe40000000f00 */
[----:B------:R-:W-:Y:S02]  /*25100*/  SHF.L.U32 R9, R5, 0x1f, RZ ;  /* 0x0000001f05097819 */ /* 0x000fe400000006ff */
[----:B-1----:R-:W-:-:S04]  /*25110*/  LEA R7, R7, R4, 0x18 ;  /* 0x0000000407077211 */ /* 0x002fc800078ec0ff */
[----:B------:R-:W-:-:S04]  /*25120*/  LEA R4, R0, R7, 0x3 ;  /* 0x0000000700047211 */ /* 0x000fc800078e18ff */
[----:B------:R-:W1:Y:S02]  /*25130*/  SYNCS.PHASECHK.TRANS64.TRYWAIT P2, [R4+URZ+0xc4460], R9 ;  /* 0x0c446009040075a7 */ /* 0x000e64000804017f */
[----:B-1----:R-:W-:Y:S05]  /*25140*/  @!P2 BRA `(.L_x_105) ;  /* 0x000000200004a947 */ /* 0x002fea0003800000 */
.L_x_147:
[----:B------:R-:W-:Y:S01]  /*25150*/  UPRMT UR4, UR23, 0x9910, URZ ;  /* 0x0000991017047896 */ /* 0x000fe2000800003f */
[----:B-1----:R-:W-:-:S03]  /*25160*/  @P1 MOV R9, 0x10000 ;  /* 0x0001000000091802 */ /* 0x002fc60000000f00 */
[----:B------:R-:W-:Y:S01]  /*25170*/  UISETP.NE.AND UP0, UPT, UR4, 0x2, UPT ;  /* 0x000000020400788c */ /* 0x000fe2000bf05270 */
[----:B------:R1:W-:Y:S05]  /*25180*/  @P1 SYNCS.ARRIVE.TRANS64 RZ, [R4+URZ+0xc4450], R9 ;  /* 0x0c44500904ff19a7 */ /* 0x0003ea000800003f */
[----:B------:R-:W-:-:S13]  /*25190*/  PLOP3.LUT P2, PT, PT, PT, UP0, 0x80, 0x0 ;  /* 0x000000000000781c */ /* 0x000fda0003f4f008 */
[----:B-1----:R-:W-:Y:S05]  /*251a0*/  @P2 BRA `(.L_x_106) ;  /* 0x0000000000042947 */ /* 0x002fea0003800000 */
[----:B------:R-:W-:Y:S01]  /*251b0*/  BPT.TRAP 0x1 ;  /* 0x000000040000795c */ /* 0x000fe20000300000 */
.L_x_106:
[----:B------:R-:W-:Y:S05]  /*251c0*/  @P0 BRA `(.L_x_107) ;  /* 0x0000000000040947 */ /* 0x000fea0003800000 */
[----:B------:R-:W-:Y:S01]  /*251d0*/  BPT.TRAP 0x1 ;  /* 0x000000040000795c */ /* 0x000fe20000300000 */
.L_x_107:
        /* <DEDUP_REMOVED lines=15> */
[----:B------:R-:W-:Y:S01]  /*252d0*/  ULEA UR14, UR14, UR5, 0x10 ;  /* 0x000000050e0e7291 */ /* 0x000fe2000f8e803f */
[----:B------:R-:W-:Y:S01]  /*252e0*/  VIADD R0, R0, 0x1 ;  /* 0x0000000100007836 */ /* 0x000fe20000000000 */
[----:B------:R-:W-:-:S02]  /*252f0*/  UIADD3.X UR5, URZ, UR25, URZ, UP0, !UPT ;  /* 0x000000193f057290 */ /* 0x000fc400087fe43f */
[----:B------:R-:W-:Y:S02]  /*25300*/  UIADD3 UR11, UR11, UR8, URZ ;  /* 0x000000080b0b7290 */ /* 0x000fe4000fffe03f */
[----:B------:R-:W-:Y:S01]  /*25310*/  UIADD3 UR9, UR9, 0xc4450, URZ ;  /* 0x000c445009097890 */ /* 0x000fe2000fffe03f */
        /* <DEDUP_REMOVED lines=8> */
[----:B------:R-:W-:Y:S01]  /*253a0*/  UMOV UR22, 0x140 ;  /* 0x0000014000167882 */ /* 0x000fe20000000000 */
[----:B------:R-:W-:Y:S01]  /*253b0*/  LOP3.LUT R5, R5, R2, RZ, 0x3c, !PT ;  /* 0x0000000205057212 */ /* 0x000fe200078e3cff */
        /* <DEDUP_REMOVED lines=27> */
[----:B--2---:R-:W-:Y:S01]  /*25570*/  NOP ;  /* 0x0000000000007918 */ /* 0x004fe20000000000 */
.L_x_104:
[----:B------:R-:W-:Y:S05]  /*25580*/  BSYNC B1 ;  /* 0x0000000000017941 */ /* 0x000fea0003800000 */
.L_x_103:
[----:B------:R-:W2:Y:S01]  /*25590*/  LDL.LU R2, [R1+0x280] ;  /* 0x0002800001027983 */ /* 0x000ea20000300800 */
[----:B-1----:R-:W-:Y:S02]  /*255a0*/  PRMT R4, RZ, 0x7610, R4 ;  /* 0x00007610ff047816 */ /* 0x002fe40000000004 */
[----:B--2---:R-:W-:-:S04]  /*255b0*/  IADD3 R2, R2, UR26, RZ ;  /* 0x0000001a02027c10 */ /* 0x004fc8000fffe0ff */
[----:B------:R-:W-:Y:S01]  /*255c0*/  ISETP.GE.AND P2, PT, R2, UR27, PT ;  /* 0x0000001b02007c0c */ /* 0x000fe2000bf46270 */
[----:B------:R1:W-:-:S12]  /*255d0*/  STL [R1+0x280], R2 ;  /* 0x0002800201007387 */ /* 0x0003d80000100800 */
[----:B-1----:R-:W-:Y:S05]  /*255e0*/  @!P2 BRA `(.L_x_108) ;  /* 0xfffffff000dca947 */ /* 0x002fea000383ffff */
[----:B------:R-:W-:Y:S05]  /*255f0*/  BSYNC B0 ;  /* 0x0000000000007941 */ /* 0x000fea0003800000 */
.L_x_93:
[----:B------:R-:W-:Y:S05]  /*25600*/  EXIT ;  /* 0x000000000000794d */ /* 0x000fea0003800000 */
.L_x_92:
[----:B------:R-:W2:Y:S01]  /*25610*/  LDL R0, [R1+0x280] ;  /* 0x0002800001007983 */ /* 0x000ea20000100800 */
[----:B-1----:R-:W-:Y:S02]  /*25620*/  ULDC UR4, c[0x0][0xa00] ;  /* 0x0002800000047ab9 */ /* 0x002fe40000000800 */
[----:B--2---:R-:W-:-:S13]  /*25630*/  ISETP.GE.AND P0, PT, R0, UR4, PT ;  /* 0x0000000400007c0c */ /* 0x004fda000bf06270 */
[----:B------:R-:W-:Y:S05]  /*25640*/  @P0 EXIT ;  /* 0x000000000000094d */ /* 0x000fea0003800000 */
[----:B------:R-:W1:Y:S01]  /*25650*/  S2R R0, SR_TID.X ;  /* 0x0000000000007919 */ /* 0x000e620000002100 */
[----:B------:R-:W-:Y:S01]  /*25660*/  BSSY B0, `(.L_x_109) ;  /* 0x0000172000007945 */ /* 0x000fe20003800000 */
[----:B------:R-:W-:Y:S01]  /*25670*/  MOV R4, 0x1 ;  /* 0x0000000100047802 */ /* 0x000fe20000000f00 */
[----:B------:R-:W-:Y:S01]  /*25680*/  IMAD.MOV.U32 R5, RZ, RZ, RZ ;  /* 0x000000ffff057224 */ /* 0x000fe200078e00ff */
[----:B------:R-:W-:Y:S01]  /*25690*/  ULOP3.LUT UR20, UR61, 0x2, URZ, 0xfc, !UPT ;  /* 0x000000023d147892 */ /* 0x000fe2000f8efc3f */
[----:B------:R-:W-:Y:S01]  /*256a0*/  ULDC.64 UR16, c[0x0][0x198] ;  /* 0x0000660000107ab9 */ /* 0x000fe20000000a00 */
[----:B------:R-:W-:Y:S01]  /*256b0*/  ULDC UR21, c[0x0][0xc] ;  /* 0x0000030000157ab9 */ /* 0x000fe20000000800 */
[----:B-1----:R-:W-:Y:S02]  /*256c0*/  LOP3.LUT P0, RZ, R0, 0x1f, RZ, 0xc0, !PT ;  /* 0x0000001f00ff7812 */ /* 0x002fe4000780c0ff */
[----:B------:R-:W-:Y:S02]  /*256d0*/  MOV R0, 0x1 ;  /* 0x0000000100007802 */ /* 0x000fe40000000f00 */
[----:B------:R-:W-:-:S13]  /*256e0*/  PLOP3.LUT P0, PT, P0, P2, PT, 0x2a, 0x0 ;  /* 0x000000000000781c */ /* 0x000fda0000704572 */
.L_x_136:
        /* <DEDUP_REMOVED lines=14> */
[----:B------:R-:W-:-:S05]  /*257d0*/  @P3 SHF.R.U32.HI R6, RZ, R7, R10 ;  /* 0x00000007ff063219 */ /* 0x000fca000001160a */
[----:B-1----:R-:W-:-:S04]  /*257e0*/  @P4 IMAD.HI.U32 R9, R6, R9, RZ ;  /* 0x0000000906094227 */ /* 0x002fc800078e00ff */
[----:B------:R-:W-:Y:S01]  /*257f0*/  IMAD.MOV.U32 R7, RZ, RZ, R6 ;  /* 0x000000ffff077224 */ /* 0x000fe200078e0006 */
[----:B---3--:R-:W-:-:S04]  /*25800*/  @P4 SHF.R.U32.HI R7, RZ, R12, R9 ;  /* 0x0000000cff074219 */ /* 0x008fc80000011609 */
[----:B------:R-:W-:Y:S01]  /*25810*/  MOV R9, R7 ;  /* 0x0000000700097202 */ /* 0x000fe20000000f00 */
[----:B----4-:R-:W-:-:S05]  /*25820*/  @P5 IMAD.HI.U32 R2, R7, R2, RZ ;  /* 0x0000000207025227 */ /* 0x010fca00078e00ff */
[----:B------:R-:W-:Y:S02]  /*25830*/  @P5 SHF.R.U32.HI R9, RZ, R3, R2 ;  /* 0x00000003ff095219 */ /* 0x000fe40000011602 */
[----:B------:R-:W-:-:S05]  /*25840*/  IADD3 R3, -R7, RZ, RZ ;  /* 0x000000ff07037210 */ /* 0x000fca0007ffe1ff */
[----:B------:R-:W-:Y:S02]  /*25850*/  IMAD R2, R11, R3, R6 ;  /* 0x000000030b027224 */ /* 0x000fe400078e0206 */
[----:B------:R-:W-:-:S04]  /*25860*/  IMAD.MOV R3, RZ, RZ, -R9 ;  /* 0x000000ffff037224 */ /* 0x000fc800078e0a09 */
[----:B------:R-:W-:Y:S01]  /*25870*/  IMAD R3, R8, R3, R7 ;  /* 0x0000000308037224 */ /* 0x000fe200078e0207 */
[----:B------:R-:W-:Y:S06]  /*25880*/  BRA.DIV UR4, `(.L_x_110) ;  /* 0x0000001a04487947 */ /* 0x000fec000b800000 */
[----:B------:R-:W-:-:S13]  /*25890*/  ELECT P6, URZ, PT ;  /* 0x00000000003f782f */ /* 0x000fda00038c0000 */
.L_x_150:
[----:B------:R-:W1:Y:S01]  /*258a0*/  LDC R6, c[0x0][0x28c] ;  /* 0x0000a300ff067b82 */ /* 0x000e620000000800 */
[----:B------:R-:W-:Y:S01]  /*258b0*/  BSSY B1, `(.L_x_111) ;  /* 0x000004a000017945 */ /* 0x000fe20003800000 */
[----:B-1----:R-:W-:-:S13]  /*258c0*/  ISETP.GT.AND P3, PT, R6, RZ, P6 ;  /* 0x000000ff0600720c */ /* 0x002fda0003764270 */
[----:B------:R-:W-:Y:S05]  /*258d0*/  @!P3 BRA `(.L_x_112) ;  /* 0x00000004001cb947 */ /* 0x000fea0003800000 */
[----:B------:R-:W1:Y:S01]  /*258e0*/  S2R R8, SR_CgaCtaId ;  /* 0x0000000000087919 */ /* 0x000e620000008800 */
[----:B------:R-:W-:-:S04]  /*258f0*/  MOV R7, 0x400 ;  /* 0x0000040000077802 */ /* 0x000fc80000000f00 */
[----:B-1----:R-:W-:Y:S02]  /*25900*/  LEA R10, R8, R7, 0x18 ;  /* 0x00000007080a7211 */ /* 0x002fe400078ec0ff */
[----:B------:R-:W-:Y:S02]  /*25910*/  SHF.L.U32 R7, R0, 0x1f, RZ ;  /* 0x0000001f00077819 */ /* 0x000fe400000006ff */
[----:B------:R-:W-:-:S04]  /*25920*/  LEA R8, R5, R10, 0x3 ;  /* 0x0000000a05087211 */ /* 0x000fc800078e18ff */
[----:B------:R-:W1:Y:S02]  /*25930*/  SYNCS.PHASECHK.TRANS64.TRYWAIT P4, [R8+URZ+0xc4428], R7 ;  /* 0x0c442807080075a7 */ /* 0x000e64000808017f */
[----:B-1----:R-:W-:Y:S05]  /*25940*/  @!P4 BRA `(.L_x_113) ;  /* 0x000000180038c947 */ /* 0x002fea0003800000 */
.L_x_151:
[----:B------:R-:W-:Y:S01]  /*25950*/  UPRMT UR4, UR20, 0x9910, URZ ;  /* 0x0000991014047896 */ /* 0x000fe2000800003f */
[----:B-1----:R-:W-:-:S03]  /*25960*/  @P2 MOV R7, 0x20000 ;  /* 0x0002000000072802 */ /* 0x002fc60000000f00 */
[----:B------:R-:W-:Y:S01]  /*25970*/  UISETP.NE.AND UP0, UPT, UR4, 0x2, UPT ;  /* 0x000000020400788c */ /* 0x000fe2000bf05270 */
[----:B------:R1:W-:Y:S05]  /*25980*/  @P2 SYNCS.ARRIVE.TRANS64 RZ, [R8+URZ+0xc4400], R7 ;  /* 0x0c44000708ff29a7 */ /* 0x0003ea000800003f */
[----:B------:R-:W-:-:S13]  /*25990*/  PLOP3.LUT P4, PT, PT, PT, UP0, 0x80, 0x0 ;  /* 0x000000000000781c */ /* 0x000fda0003f8f008 */
[----:B-1----:R-:W-:Y:S05]  /*259a0*/  @P4 BRA `(.L_x_114) ;  /* 0x0000000000044947 */ /* 0x002fea0003800000 */
[----:B------:R-:W-:Y:S01]  /*259b0*/  BPT.TRAP 0x1 ;  /* 0x000000040000795c */ /* 0x000fe20000300000 */
.L_x_114:
[----:B------:R-:W-:Y:S05]  /*259c0*/  @P0 BRA `(.L_x_115) ;  /* 0x0000000000040947 */ /* 0x000fea0003800000 */
[----:B------:R-:W-:Y:S01]  /*259d0*/  BPT.TRAP 0x1 ;  /* 0x000000040000795c */ /* 0x000fe20000300000 */
.L_x_115:
[----:B------:R-:W-:Y:S01]  /*259e0*/  IMAD R10, R5, 0x20000, R10 ;  /* 0x00020000050a7824 */ /* 0x000fe200078e020a */
[----:B------:R-:W-:Y:S01]  /*259f0*/  R2UR UR9, R8 ;  /* 0x00000000080972ca */ /* 0x000fe200000e0000 */
[----:B------:R-:W-:Y:S01]  /*25a00*/  UIADD3 UR4, UP0, UR16, 0x1f0, URZ ;  /* 0x000001f010047890 */ /* 0x000fe2000ff1e03f */
[----:B------:R-:W-:Y:S01]  /*25a10*/  R2UR UR12, R2 ;  /* 0x00000000020c72ca */ /* 0x000fe200000e0000 */
[----:B------:R-:W-:Y:S01]  /*25a20*/  UMOV UR10, URZ ;  /* 0x0000003f000a7c82 */ /* 0x000fe20008000000 */
[----:B------:R-:W-:Y:S01]  /*25a30*/  R2UR UR14, R10 ;  /* 0x000000000a0e72ca */ /* 0x000fe200000e0000 */
[----:B------:R-:W-:Y:S01]  /*25a40*/  UIADD3.X UR5, URZ, UR17, URZ, UP0, !UPT ;  /* 0x000000113f057290 */ /* 0x000fe200087fe43f */
[----:B------:R-:W-:Y:S01]  /*25a50*/  R2UR UR13, R3 ;  /* 0x00000000030d72ca */ /* 0x000fe200000e0000 */
[----:B------:R-:W-:Y:S01]  /*25a60*/  UMOV UR6, 0x0 ;  /* 0x0000000000067882 */ /* 0x000fe20000000000 */
[----:B------:R-:W-:Y:S01]  /*25a70*/  UMOV UR7, 0x10000000 ;  /* 0x1000000000077882 */ /* 0x000fe20000000000 */
[----:B------:R-:W-:Y:S01]  /*25a80*/  UMOV UR11, URZ ;  /* 0x0000003f000b7c82 */ /* 0x000fe20008000000 */
[----:B------:R-:W-:Y:S01]  /*25a90*/  UMOV UR22, 0x40 ;  /* 0x0000004000167882 */ /* 0x000fe20000000000 */
[----:B------:R-:W-:Y:S01]  /*25aa0*/  UMOV UR23, 0x80 ;  /* 0x0000008000177882 */ /* 0x000fe20000000000 */
[----:B------:R-:W-:Y:S01]  /*25ab0*/  UMOV UR24, 0xc0 ;  /* 0x000000c000187882 */ /* 0x000fe20000000000 */
[----:B------:R-:W-:Y:S01]  /*25ac0*/  UIADD3 UR9, UR9, 0xc4400, URZ ;  /* 0x000c440009097890 */ /* 0x000fe2000fffe03f */
[----:B------:R-:W-:Y:S01]  /*25ad0*/  IADD3 R5, R5, 0x1, RZ ;  /* 0x0000000105057810 */ /* 0x000fe20007ffe0ff */
[----:B------:R-:W-:Y:S01]  /*25ae0*/  UMOV UR25, 0x100 ;  /* 0x0000010000197882 */ /* 0x000fe20000000000 */
[----:B------:R-:W-:Y:S01]  /*25af0*/  UMOV UR26, 0x140 ;  /* 0x00000140001a7882 */ /* 0x000fe20000000000 */
[----:B------:R-:W-:Y:S01]  /*25b00*/  UIADD3 UR8, UR14, 0x20000, URZ ;  /* 0x000200000e087890 */ /* 0x000fe2000fffe03f */
[----:B------:R-:W-:Y:S01]  /*25b10*/  ISETP.NE.AND P4, PT, R5, 0x5, PT ;  /* 0x000000050500780c */ /* 0x000fe20003f85270 */
[----:B------:R-:W-:-:S02]  /*25b20*/  UIADD3 UR15, UR14, 0x24000, URZ ;  /* 0x000240000e0f7890 */ /* 0x000fc4000fffe03f */
[----:B------:R-:W-:Y:S01]  /*25b30*/  UIADD3 UR18, UR14, 0x28000, URZ ;  /* 0x000280000e127890 */ /* 0x000fe2000fffe03f */
[----:B------:R-:W-:Y:S01]  /*25b40*/  SEL R7, RZ, 0x1, P4 ;  /* 0x00000001ff077807 */ /* 0x000fe20002000000 */
[----:B------:R-:W-:Y:S01]  /*25b50*/  UIADD3 UR19, UR14, 0x2c000, URZ ;  /* 0x0002c0000e137890 */ /* 0x000fe2000fffe03f */
[----:B------:R-:W-:Y:S02]  /*25b60*/  SEL R5, R5, RZ, P4 ;  /* 0x000000ff05057207 */ /* 0x000fe40002000000 */
[----:B------:R1:W-:Y:S01]  /*25b70*/  UTMALDG.4D [UR8], [UR4], desc[UR6] ;  /* 0x00000608040075b4 */ /* 0x0003e20008019000 */
[----:B------:R-:W-:Y:S01]  /*25b80*/  LOP3.LUT R0, R0, R7, RZ, 0x3c, !PT ;  /* 0x0000000700007212 */ /* 0x000fe200078e3cff */
[----:B-1----:R-:W-:Y:S01]  /*25b90*/  UMOV UR8, UR15 ;  /* 0x0000000f00087c82 */ /* 0x002fe20008000000 */
[----:B------:R-:W-:Y:S01]  /*25ba0*/  UMOV UR10, UR22 ;  /* 0x00000016000a7c82 */ /* 0x000fe20008000000 */
[----:B------:R-:W-:Y:S01]  /*25bb0*/  UIADD3 UR15, UR14, 0x30000, URZ ;  /* 0x000300000e0f7890 */ /* 0x000fe2000fffe03f */
[----:B------:R1:W-:Y:S02]  /*25bc0*/  UTMALDG.4D [UR8], [UR4], desc[UR6] ;  /* 0x00000608040075b4 */ /* 0x0003e40008019000 */
[----:B-1----:R-:W-:Y:S01]  /*25bd0*/  UMOV UR8, UR18 ;  /* 0x0000001200087c82 */ /* 0x002fe20008000000 */
[----:B------:R-:W-:Y:S01]  /*25be0*/  UMOV UR10, UR23 ;  /* 0x00000017000a7c82 */ /* 0x000fe20008000000 */
[----:B------:R-:W-:Y:S01]  /*25bf0*/  UIADD3 UR18, UR14, 0x34000, URZ ;  /* 0x000340000e127890 */ /* 0x000fe2000fffe03f */
[----:B------:R1:W-:Y:S02]  /*25c00*/  UTMALDG.4D [UR8], [UR4], desc[UR6] ;  /* 0x00000608040075b4 */ /* 0x0003e40008019000 */
[----:B-1----:R-:W-:Y:S01]  /*25c10*/  UMOV UR8, UR19 ;  /* 0x0000001300087c82 */ /* 0x002fe20008000000 */
[----:B------:R-:W-:Y:S01]  /*25c20*/  UMOV UR10, UR24 ;  /* 0x00000018000a7c82 */ /* 0x000fe20008000000 */
[----:B------:R-:W-:Y:S01]  /*25c30*/  UIADD3 UR19, UR14, 0x38000, URZ ;  /* 0x000380000e137890 */ /* 0x000fe2000fffe03f */
[----:B------:R1:W-:Y:S01]  /*25c40*/  UTMALDG.4D [UR8], [UR4], desc[UR6] ;  /* 0x00000608040075b4 */ /* 0x0003e20008019000 */
[----:B------:R-:W-:Y:S01]  /*25c50*/  UIADD3 UR14, UR14, 0x3c000, URZ ;  /* 0x0003c0000e0e7890 */ /* 0x000fe2000fffe03f */
[----:B-1----:R-:W-:Y:S01]  /*25c60*/  UMOV UR8, UR15 ;  /* 0x0000000f00087c82 */ /* 0x002fe20008000000 */
[----:B------:R-:W-:Y:S01]  /*25c70*/  UMOV UR10, UR25 ;  /* 0x00000019000a7c82 */ /* 0x000fe20008000000 */
[----:B------:R-:W-:Y:S01]  /*25c80*/  UMOV UR15, 0x180 ;  /* 0x00000180000f7882 */ /* 0x000fe20000000000 */
[----:B------:R1:W-:Y:S02]  /*25c90*/  UTMALDG.4D [UR8], [UR4], desc[UR6] ;  /* 0x00000608040075b4 */ /* 0x0003e40008019000 */
[----:B-1----:R-:W-:Y:S01]  /*25ca0*/  UMOV UR8, UR18 ;  /* 0x0000001200087c82 */ /* 0x002fe20008000000 */
[----:B------:R-:W-:-:S02]  /*25cb0*/  UMOV UR10, UR26 ;  /* 0x0000001a000a7c82 */ /* 0x000fc40008000000 */
[----:B------:R1:W-:Y:S02]  /*25cc0*/  UTMALDG.4D [UR8], [UR4], desc[UR6] ;  /* 0x00000608040075b4 */ /* 0x0003e40008019000 */
[----:B-1----:R-:W-:Y:S01]  /*25cd0*/  UMOV UR8, UR19 ;  /* 0x0000001300087c82 */ /* 0x002fe20008000000 */
[----:B------:R-:W-:Y:S01]  /*25ce0*/  UMOV UR10, UR15 ;  /* 0x0000000f000a7c82 */ /* 0x000fe20008000000 */
[----:B------:R-:W-:Y:S01]  /*25cf0*/  UMOV UR15, 0x1c0 ;  /* 0x000001c0000f7882 */ /* 0x000fe20000000000 */
[----:B------:R1:W-:Y:S02]  /*25d00*/  UTMALDG.4D [UR8], [UR4], desc[UR6] ;  /* 0x00000608040075b4 */ /* 0x0003e40008019000 */
[----:B-1----:R-:W-:Y:S01]  /*25d10*/  UMOV UR8, UR14 ;  /* 0x0000000e00087c82 */ /* 0x002fe20008000000 */
[----:B------:R-:W-:Y:S02]  /*25d20*/  UMOV UR10, UR15 ;  /* 0x0000000f000a7c82 */ /* 0x000fe40008000000 */
[----:B------:R1:W-:Y:S02]  /*25d30*/  UTMALDG.4D [UR8], [UR4], desc[UR6] ;  /* 0x00000608040075b4 */ /* 0x0003e40008019000 */
[----:B-1----:R-:W-:Y:S01]  /*25d40*/  NOP ;  /* 0x0000000000007918 */ /* 0x002fe20000000000 */
.L_x_112:
[----:B------:R-:W-:Y:S05]  /*25d50*/  BSYNC B1 ;  /* 0x0000000000017941 */ /* 0x000fea0003800000 */
.L_x_111:
        /* <DEDUP_REMOVED lines=10> */
.L_x_117:
[----:B------:R-:W-:Y:S05]  /*25e00*/  BSYNC B1 ;  /* 0x0000000000017941 */ /* 0x000fea0003800000 */
.L_x_116:
[----:B------:R-:W-:Y:S01]  /*25e10*/  BSSY B1, `(.L_x_119) ;  /* 0x000004b000017945 */ /* 0x000fe20003800000 */
[----:B------:R-:W-:-:S03]  /*25e20*/  MOV R9, RZ ;  /* 0x000000ff00097202 */ /* 0x000fc60000000f00 */
[----:B------:R-:W-:Y:S05]  /*25e30*/  @!P3 BRA `(.L_x_120) ;  /* 0x000000040020b947 */ /* 0x000fea0003800000 */
[----:B-1----:R-:W1:Y:S01]  /*25e40*/  S2R R7, SR_CgaCtaId ;  /* 0x0000000000077919 */ /* 0x002e620000008800 */
[----:B------:R-:W-:Y:S02]  /*25e50*/  MOV R4, 0x400 ;  /* 0x0000040000047802 */ /* 0x000fe40000000f00 */
[----:B------:R-:W-:Y:S02]  /*25e60*/  SHF.L.U32 R8, R0, 0x1f, RZ ;  /* 0x0000001f00087819 */ /* 0x000fe400000006ff */
[----:B-1----:R-:W-:-:S05]  /*25e70*/  LEA R4, R7, R4, 0x18 ;  /* 0x0000000407047211 */ /* 0x002fca00078ec0ff */
[----:B------:R-:W-:-:S04]  /*25e80*/  IMAD R7, R5, 0x8, R4 ;  /* 0x0000000805077824 */ /* 0x000fc800078e0204 */
[----:B------:R-:W1:Y:S02]  /*25e90*/  SYNCS.PHASECHK.TRANS64.TRYWAIT P3, [R7+URZ+0xc4428], R8 ;  /* 0x0c442808070075a7 */ /* 0x000e64000806017f */
[----:B-1----:R-:W-:Y:S05]  /*25ea0*/  @!P3 BRA `(.L_x_121) ;  /* 0x000000140008b947 */ /* 0x002fea0003800000 */
.L_x_152:
[----:B------:R-:W-:Y:S01]  /*25eb0*/  UPRMT UR4, UR20, 0x9910, URZ ;  /* 0x0000991014047896 */ /* 0x000fe2000800003f */
[----:B-1----:R-:W-:-:S03]  /*25ec0*/  @P2 MOV R8, 0x20000 ;  /* 0x0002000000082802 */ /* 0x002fc60000000f00 */
[----:B------:R-:W-:Y:S01]  /*25ed0*/  UISETP.NE.AND UP0, UPT, UR4, 0x2, UPT ;  /* 0x000000020400788c */ /* 0x000fe2000bf05270 */
[----:B------:R1:W-:Y:S05]  /*25ee0*/  @P2 SYNCS.ARRIVE.TRANS64 RZ, [R7+URZ+0xc4400], R8 ;  /* 0x0c44000807ff29a7 */ /* 0x0003ea000800003f */
[----:B------:R-:W-:-:S13]  /*25ef0*/  PLOP3.LUT P3, PT, PT, PT, UP0, 0x80, 0x0 ;  /* 0x000000000000781c */ /* 0x000fda0003f6f008 */
[----:B-1----:R-:W-:Y:S05]  /*25f00*/  @P3 BRA `(.L_x_122) ;  /* 0x0000000000043947 */ /* 0x002fea0003800000 */
[----:B------:R-:W-:Y:S01]  /*25f10*/  BPT.TRAP 0x1 ;  /* 0x000000040000795c */ /* 0x000fe20000300000 */
.L_x_122:
[----:B------:R-:W-:Y:S05]  /*25f20*/  @P0 BRA `(.L_x_123) ;  /* 0x0000000000040947 */ /* 0x000fea0003800000 */
[----:B------:R-:W-:Y:S01]  /*25f30*/  BPT.TRAP 0x1 ;  /* 0x000000040000795c */ /* 0x000fe20000300000 */
.L_x_123:
[----:B------:R-:W-:Y:S01]  /*25f40*/  LEA R4, R5, R4, 0x11 ;  /* 0x0000000405047211 */ /* 0x000fe200078e88ff */
[----:B------:R-:W-:Y:S01]  /*25f50*/  UIADD3 UR4, UP0, UR16, 0x2f0, URZ ;  /* 0x000002f010047890 */ /* 0x000fe2000ff1e03f */
[----:B------:R-:W-:Y:S01]  /*25f60*/  R2UR UR9, R7 ;  /* 0x00000000070972ca */ /* 0x000fe200000e0000 */
[----:B------:R-:W-:Y:S01]  /*25f70*/  UMOV UR10, URZ ;  /* 0x0000003f000a7c82 */ /* 0x000fe20008000000 */
[----:B------:R-:W-:Y:S01]  /*25f80*/  R2UR UR14, R4 ;  /* 0x00000000040e72ca */ /* 0x000fe200000e0000 */
[----:B------:R-:W-:Y:S01]  /*25f90*/  UIADD3.X UR5, URZ, UR17, URZ, UP0, !UPT ;  /* 0x000000113f057290 */ /* 0x000fe200087fe43f */
[----:B------:R-:W-:Y:S01]  /*25fa0*/  R2UR UR12, R2 ;  /* 0x00000000020c72ca */ /* 0x000fe200000e0000 */
[----:B------:R-:W-:Y:S01]  /*25fb0*/  UMOV UR6, 0x0 ;  /* 0x0000000000067882 */ /* 0x000fe20000000000 */
[----:B------:R-:W-:Y:S01]  /*25fc0*/  R2UR UR13, R3 ;  /* 0x00000000030d72ca */ /* 0x000fe200000e0000 */
[----:B------:R-:W-:Y:S01]  /*25fd0*/  UMOV UR7, 0x10000000 ;  /* 0x1000000000077882 */ /* 0x000fe20000000000 */
[----:B------:R-:W-:Y:S01]  /*25fe0*/  UMOV UR11, URZ ;  /* 0x0000003f000b7c82 */ /* 0x000fe20008000000 */
[----:B------:R-:W-:Y:S01]  /*25ff0*/  UMOV UR18, 0x40 ;  /* 0x0000004000127882 */ /* 0x000fe20000000000 */
[----:B------:R-:W-:Y:S01]  /*26000*/  UMOV UR22, 0x80 ;  /* 0x0000008000167882 */ /* 0x000fe20000000000 */
[----:B------:R-:W-:Y:S01]  /*26010*/  UMOV UR24, 0xc0 ;  /* 0x000000c000187882 */ /* 0x000fe20000000000 */
[----:B------:R-:W-:Y:S01]  /*26020*/  UMOV UR25, 0x100 ;  /* 0x0000010000197882 */ /* 0x000fe20000000000 */
[----:B------:R-:W-:Y:S01]  /*26030*/  UIADD3 UR9, UR9, 0xc4400, URZ ;  /* 0x000c440009097890 */ /* 0x000fe2000fffe03f */
[----:B------:R-:W-:Y:S01]  /*26040*/  VIADD R5, R5, 0x1 ;  /* 0x0000000105057836 */ /* 0x000fe20000000000 */
[----:B------:R-:W-:Y:S01]  /*26050*/  UIADD3 UR8, UR14, 0x20000, URZ ;  /* 0x000200000e087890 */ /* 0x000fe2000fffe03f */
[----:B------:R-:W-:Y:S01]  /*26060*/  MOV R9, 0x1 ;  /* 0x0000000100097802 */ /* 0x000fe20000000f00 */
[----:B------:R-:W-:-:S02]  /*26070*/  UIADD3 UR15, UR14, 0x24000, URZ ;  /* 0x000240000e0f7890 */ /* 0x000fc4000fffe03f */
[----:B------:R-:W-:Y:S01]  /*26080*/  UIADD3 UR19, UR14, 0x28000, URZ ;  /* 0x000280000e137890 */ /* 0x000fe2000fffe03f */
[C---:B------:R-:W-:Y:S01]  /*26090*/  ISETP.NE.AND P3, PT, R5.reuse, 0x5, PT ;  /* 0x000000050500780c */ /* 0x040fe20003f65270 */
[----:B------:R-:W-:Y:S01]  /*260a0*/  UIADD3 UR23, UR14, 0x2c000, URZ ;  /* 0x0002c0000e177890 */ /* 0x000fe2000fffe03f */
[----:B------:R-:W-:Y:S02]  /*260b0*/  UMOV UR26, 0x140 ;  /* 0x00000140001a7882 */ /* 0x000fe40000000000 */
[----:B------:R1:W-:Y:S01]  /*260c0*/  UTMALDG.4D [UR8], [UR4], desc[UR6] ;  /* 0x00000608040075b4 */ /* 0x0003e20008019000 */
[----:B------:R-:W-:Y:S02]  /*260d0*/  SEL R7, RZ, 0x1, P3 ;  /* 0x00000001ff077807 */ /* 0x000fe40001800000 */
[----:B------:R-:W-:Y:S02]  /*260e0*/  SEL R5, R5, RZ, P3 ;  /* 0x000000ff05057207 */ /* 0x000fe40001800000 */
        /* <DEDUP_REMOVED lines=29> */
.L_x_120:
[----:B------:R-:W-:Y:S05]  /*262c0*/  BSYNC B1 ;  /* 0x0000000000017941 */ /* 0x000fea0003800000 */
.L_x_119:
[----:B------:R-:W-:-:S13]  /*262d0*/  ISETP.GE.AND P3, PT, R6, 0x81, PT ;  /* 0x000000810600780c */ /* 0x000fda0003f66270 */
[----:B------:R-:W-:Y:S05]  /*262e0*/  @!P3 BRA `(.L_x_124) ;  /* 0x000000080088b947 */ /* 0x000fea0003800000 */
[----:B------:R-:W-:Y:S01]  /*262f0*/  IADD3 R6, R6, 0x7f, RZ ;  /* 0x0000007f06067810 */ /* 0x000fe20007ffe0ff */
[----:B------:R-:W-:Y:S03]  /*26300*/  BSSY B1, `(.L_x_124) ;  /* 0x00000a0000017945 */ /* 0x000fe60003800000 */
[----:B-1----:R-:W-:-:S04]  /*26310*/  SHF.R.S32.HI R7, RZ, 0x1f, R6 ;  /* 0x0000001fff077819 */ /* 0x002fc80000011406 */
[----:B------:R-:W-:-:S04]  /*26320*/  LEA.HI R7, R7, R6, RZ, 0x7 ;  /* 0x0000000607077211 */ /* 0x000fc800078f38ff */
[----:B------:R-:W-:-:S05]  /*26330*/  SHF.R.S32.HI R7, RZ, 0x7, R7 ;  /* 0x00000007ff077819 */ /* 0x000fca0000011407 */
[----:B------:R-:W-:-:S07]  /*26340*/  IMAD.SHL.U32 R4, R7, 0x2, RZ ;  /* 0x0000000207047824 */ /* 0x000fce00078e00ff */
.L_x_135:
[----:B------:R-:W-:Y:S04]  /*26350*/  BSSY B2, `(.L_x_125) ;  /* 0x000004a000027945 */ /* 0x000fe80003800000 */
[----:B------:R-:W-:Y:S05]  /*26360*/  @!P6 BRA `(.L_x_126) ;  /* 0x000000040020e947 */ /* 0x000fea0003800000 */
[----:B------:R-:W1:Y:S01]  /*26370*/  S2R R7, SR_CgaCtaId ;  /* 0x0000000000077919 */ /* 0x000e620000008800 */
[----:B------:R-:W-:Y:S02]  /*26380*/  MOV R6, 0x400 ;  /* 0x0000040000067802 */ /* 0x000fe40000000f00 */
[----:B------:R-:W-:Y:S02]  /*26390*/  SHF.L.U32 R8, R0, 0x1f, RZ ;  /* 0x0000001f00087819 */ /* 0x000fe400000006ff */
[----:B-1----:R-:W-:-:S04]  /*263a0*/  LEA R6, R7, R6, 0x18 ;  /* 0x0000000607067211 */ /* 0x002fc800078ec0ff */
[----:B------:R-:W-:-:S04]  /*263b0*/  LEA R7, R5, R6, 0x3 ;  /* 0x0000000605077211 */ /* 0x000fc800078e18ff */
[----:B------:R-:W1:Y:S02]  /*263c0*/  SYNCS.PHASECHK.TRANS64.TRYWAIT P3, [R7+URZ+0xc4428], R8 ;  /* 0x0c442808070075a7 */ /* 0x000e64000806017f */
[----:B-1----:R-:W-:Y:S05]  /*263d0*/  @!P3 BRA `(.L_x_127) ;  /* 0x0000000c00d0b947 */ /* 0x002fea0003800000 */
.L_x_153:
[----:B------:R-:W-:Y:S01]  /*263e0*/  UPRMT UR4, UR20, 0x9910, URZ ;  /* 0x0000991014047896 */ /* 0x000fe2000800003f */
[----:B-1----:R-:W-:-:S03]  /*263f0*/  @P2 MOV R8, 0x20000 ;  /* 0x0002000000082802 */ /* 0x002fc60000000f00 */
[----:B------:R-:W-:Y:S01]  /*26400*/  UISETP.NE.AND UP0, UPT, UR4, 0x2, UPT ;  /* 0x000000020400788c */ /* 0x000fe2000bf05270 */
[----:B------:R1:W-:Y:S05]  /*26410*/  @P2 SYNCS.ARRIVE.TRANS64 RZ, [R7+URZ+0xc4400], R8 ;  /* 0x0c44000807ff29a7 */ /* 0x0003ea000800003f */
[----:B------:R-:W-:-:S13]  /*26420*/  PLOP3.LUT P3, PT, PT, PT, UP0, 0x80, 0x0 ;  /* 0x000000000000781c */ /* 0x000fda0003f6f008 */
[----:B-1----:R-:W-:Y:S05]  /*26430*/  @P3 BRA `(.L_x_128) ;  /* 0x0000000000043947 */ /* 0x002fea0003800000 */
[----:B------:R-:W-:Y:S01]  /*26440*/  BPT.TRAP 0x1 ;  /* 0x000000040000795c */ /* 0x000fe20000300000 */
.L_x_128:
[----:B------:R-:W-:Y:S05]  /*26450*/  @P0 BRA `(.L_x_129) ;  /* 0x0000000000040947 */ /* 0x000fea0003800000 */
[----:B------:R-:W-:Y:S01]  /*26460*/  BPT.TRAP 0x1 ;  /* 0x000000040000795c */ /* 0x000fe20000300000 */
.L_x_129:
        /* <DEDUP_REMOVED lines=11> */
[----:B------:R-:W-:Y:S01]  /*26520*/  UMOV UR18, 0x40 ;  /* 0x0000004000127882 */ /* 0x000fe20000000000 */
[----:B------:R-:W-:Y:S01]  /*26530*/  UMOV UR22, 0x80 ;  /* 0x0000008000167882 */ /* 0x000fe20000000000 */
[----:B------:R-:W-:Y:S01]  /*26540*/  UMOV UR24, 0xc0 ;  /* 0x000000c000187882 */ /* 0x000fe20000000000 */
[----:B------:R-:W-:Y:S01]  /*26550*/  UIADD3 UR9, UR9, 0xc4400, URZ ;  /* 0x000c440009097890 */ /* 0x000fe2000fffe03f */
[----:B------:R-:W-:Y:S01]  /*26560*/  IADD3 R5, R5, 0x1, RZ ;  /* 0x0000000105057810 */ /* 0x000fe20007ffe0ff */
[----:B------:R-:W-:-:S02]  /*26570*/  USHF.L.U32 UR11, UR11, 0x7, URZ ;  /* 0x000000070b0b7899 */ /* 0x000fc4000800063f */
[----:B------:R-:W-:Y:S01]  /*26580*/  UIADD3 UR8, UR14, 0x20000, URZ ;  /* 0x000200000e087890 */ /* 0x000fe2000fffe03f */
[C---:B------:R-:W-:Y:S01]  /*26590*/  ISETP.NE.AND P3, PT, R5.reuse, 0x5, PT ;  /* 0x000000050500780c */ /* 0x040fe20003f65270 */
[----:B------:R-:W-:Y:S02]  /*265a0*/  UIADD3 UR15, UR14, 0x24000, URZ ;  /* 0x000240000e0f7890 */ /* 0x000fe4000fffe03f */
[----:B------:R-:W-:Y:S01]  /*265b0*/  UIADD3 UR19, UR14, 0x28000, URZ ;  /* 0x000280000e137890 */ /* 0x000fe2000fffe03f */
[----:B------:R-:W-:Y:S01]  /*265c0*/  SEL R7, RZ, 0x1, P3 ;  /* 0x00000001ff077807 */ /* 0x000fe20001800000 */
[----:B------:R-:W-:Y:S01]  /*265d0*/  UIADD3 UR23, UR14, 0x2c000, URZ ;  /* 0x0002c0000e177890 */ /* 0x000fe2000fffe03f */
[----:B------:R-:W-:Y:S01]  /*265e0*/  SEL R5, R5, RZ, P3 ;  /* 0x000000ff05057207 */ /* 0x000fe20001800000 */
[----:B------:R-:W-:Y:S01]  /*265f0*/  UMOV UR25, 0x100 ;  /* 0x0000010000197882 */ /* 0x000fe20000000000 */
        /* <DEDUP_REMOVED lines=31> */
.L_x_126:
[----:B------:R-:W-:Y:S05]  /*267f0*/  BSYNC B2 ;  /* 0x0000000000027941 */ /* 0x000fea0003800000 */
.L_x_125:
[----:B------:R-:W-:Y:S01]  /*26800*/  ISETP.LT.OR P3, PT, R4, 0x4, !P6 ;  /* 0x000000040400780c */ /* 0x000fe20007761670 */
[----:B------:R-:W-:-:S12]  /*26810*/  BSSY B2, `(.L_x_130) ;  /* 0x000004b000027945 */ /* 0x000fd80003800000 */
[----:B------:R-:W-:Y:S05]  /*26820*/  @P3 BRA `(.L_x_131) ;  /* 0x0000000400243947 */ /* 0x000fea0003800000 */
[----:B------:R-:W1:Y:S01]  /*26830*/  S2R R7, SR_CgaCtaId ;  /* 0x0000000000077919 */ /* 0x000e620000008800 */
[----:B------:R-:W-:Y:S02]  /*26840*/  MOV R6, 0x400 ;  /* 0x0000040000067802 */ /* 0x000fe40000000f00 */
[----:B------:R-:W-:Y:S02]  /*26850*/  SHF.L.U32 R8, R0, 0x1f, RZ ;  /* 0x0000001f00087819 */ /* 0x000fe400000006ff */
[----:B-1----:R-:W-:-:S04]  /*26860*/  LEA R6, R7, R6, 0x18 ;  /* 0x0000000607067211 */ /* 0x002fc800078ec0ff */
[----:B------:R-:W-:-:S04]  /*26870*/  LEA R7, R5, R6, 0x3 ;  /* 0x0000000605077211 */ /* 0x000fc800078e18ff */
[----:B------:R-:W1:Y:S02]  /*26880*/  SYNCS.PHASECHK.TRANS64.TRYWAIT P3, [R7+URZ+0xc4428], R8 ;  /* 0x0c442808070075a7 */ /* 0x000e64000806017f */
[----:B-1----:R-:W-:Y:S05]  /*26890*/  @!P3 BRA `(.L_x_132) ;  /* 0x0000000800b4b947 */ /* 0x002fea0003800000 */
.L_x_154:
[----:B------:R-:W-:Y:S01]  /*268a0*/  UPRMT UR4, UR20, 0x9910, URZ ;  /* 0x0000991014047896 */ /* 0x000fe2000800003f */
[----:B-1----:R-:W-:-:S03]  /*268b0*/  @P1 IMAD.MOV.U32 R8, RZ, RZ, 0x20000 ;  /* 0x00020000ff081424 */ /* 0x002fc600078e00ff */
[----:B------:R-:W-:Y:S01]  /*268c0*/  UISETP.NE.AND UP0, UPT, UR4, 0x2, UPT ;  /* 0x000000020400788c */ /* 0x000fe2000bf05270 */
[----:B------:R1:W-:Y:S05]  /*268d0*/  @P1 SYNCS.ARRIVE.TRANS64 RZ, [R7+URZ+0xc4400], R8 ;  /* 0x0c44000807ff19a7 */ /* 0x0003ea000800003f */
[----:B------:R-:W-:-:S13]  /*268e0*/  PLOP3.LUT P3, PT, PT, PT, UP0, 0x80, 0x0 ;  /* 0x000000000000781c */ /* 0x000fda0003f6f008 */
[----:B-1----:R-:W-:Y:S05]  /*268f0*/  @P3 BRA `(.L_x_133) ;  /* 0x0000000000043947 */ /* 0x002fea0003800000 */
[----:B------:R-:W-:Y:S01]  /*26900*/  BPT.TRAP 0x1 ;  /* 0x000000040000795c */ /* 0x000fe20000300000 */
.L_x_133:
[----:B------:R-:W-:Y:S05]  /*26910*/  @P0 BRA `(.L_x_134) ;  /* 0x0000000000040947 */ /* 0x000fea0003800000 */
[----:B------:R-:W-:Y:S01]  /*26920*/  BPT.TRAP 0x1 ;  /* 0x000000040000795c */ /* 0x000fe20000300000 */
.L_x_134:
        /* <DEDUP_REMOVED lines=17> */
[----:B------:R-:W-:Y:S01]  /*26a40*/  UIADD3 UR8, UR14, 0x20000, URZ ;  /* 0x000200000e087890 */ /* 0x000fe2000fffe03f */
[----:B------:R-:W-:Y:S01]  /*26a50*/  VIADD R9, R9, 0x1 ;  /* 0x0000000109097836 */ /* 0x000fe20000000000 */
[----:B------:R-:W-:Y:S01]  /*26a60*/  USHF.L.U32 UR11, UR11, 0x7, URZ ;  /* 0x000000070b0b7899 */ /* 0x000fe2000800063f */
[----:B------:R-:W-:Y:S01]  /*26a70*/  ISETP.NE.AND P3, PT, R5, 0x5, PT ;  /* 0x000000050500780c */ /* 0x000fe20003f65270 */
[----:B------:R-:W-:-:S02]  /*26a80*/  UIADD3 UR15, UR14, 0x24000, URZ ;  /* 0x000240000e0f7890 */ /* 0x000fc4000fffe03f */
[----:B------:R-:W-:Y:S01]  /*26a90*/  UIADD3 UR19, UR14, 0x28000, URZ ;  /* 0x000280000e137890 */ /* 0x000fe2000fffe03f */
[----:B------:R-:W-:Y:S01]  /*26aa0*/  SEL R7, RZ, 0x1, P3 ;  /* 0x00000001ff077807 */ /* 0x000fe20001800000 */
[----:B------:R-:W-:Y:S01]  /*26ab0*/  UIADD3 UR23, UR14, 0x2c000, URZ ;  /* 0x0002c0000e177890 */ /* 0x000fe2000fffe03f */
[----:B------:R-:W-:Y:S01]  /*26ac0*/  SEL R5, R5, RZ, P3 ;  /* 0x000000ff05057207 */ /* 0x000fe20001800000 */
[----:B------:R-:W-:Y:S01]  /*26ad0*/  UMOV UR26, 0x140 ;  /* 0x00000140001a7882 */ /* 0x000fe20000000000 */
[----:B------:R1:W-:Y:S01]  /*26ae0*/  UTMALDG.4D [UR8], [UR4], desc[UR6] ;  /* 0x00000608040075b4 */ /* 0x0003e20008019000 */
        /* <DEDUP_REMOVED lines=29> */
.L_x_131:
[----:B------:R-:W-:Y:S05]  /*26cc0*/  BSYNC B2 ;  /* 0x0000000000027941 */ /* 0x000fea0003800000 */
.L_x_130:
[C---:B------:R-:W-:Y:S02]  /*26cd0*/  ISETP.GT.AND P3, PT, R4.reuse, 0x4, PT ;  /* 0x000000040400780c */ /* 0x040fe40003f64270 */
[----:B------:R-:W-:-:S11]  /*26ce0*/  IADD3 R4, R4, -0x2, RZ ;  /* 0xfffffffe04047810 */ /* 0x000fd60007ffe0ff */
[----:B------:R-:W-:Y:S05]  /*26cf0*/  @P3 BRA `(.L_x_135) ;  /* 0xfffffff400943947 */ /* 0x000fea000383ffff */
[----:B------:R-:W-:Y:S05]  /*26d00*/  BSYNC B1 ;  /* 0x0000000000017941 */ /* 0x000fea0003800000 */
.L_x_124:
[----:B------:R-:W2:Y:S01]  /*26d10*/  LDL.LU R2, [R1+0x280] ;  /* 0x0002800001027983 */ /* 0x000ea20000300800 */
[----:B------:R-:W-:Y:S01]  /*26d20*/  ULDC UR4, c[0x0][0xa00] ;  /* 0x0002800000047ab9 */ /* 0x000fe20000000800 */
[----:B-1----:R-:W-:Y:S02]  /*26d30*/  PRMT R4, RZ, 0x7610, R4 ;  /* 0x00007610ff047816 */ /* 0x002fe40000000004 */
[----:B--2---:R-:W-:-:S04]  /*26d40*/  IADD3 R2, R2, UR21, RZ ;  /* 0x0000001502027c10 */ /* 0x004fc8000fffe0ff */
[----:B------:R-:W-:Y:S01]  /*26d50*/  ISETP.GE.AND P3, PT, R2, UR4, PT ;  /* 0x0000000402007c0c */ /* 0x000fe2000bf66270 */
[----:B------:R1:W-:-:S12]  /*26d60*/  STL [R1+0x280], R2 ;  /* 0x0002800201007387 */ /* 0x0003d80000100800 */
[----:B-1----:R-:W-:Y:S05]  /*26d70*/  @!P3 BRA `(.L_x_136) ;  /* 0xffffffe8005cb947 */ /* 0x002fea000383ffff */
[----:B------:R-:W-:Y:S05]  /*26d80*/  BSYNC B0 ;  /* 0x0000000000007941 */ /* 0x000fea0003800000 */
.L_x_109:
[----:B------:R-:W-:Y:S05]  /*26d90*/  EXIT ;  /* 0x000000000000794d */ /* 0x000fea0003800000 */
.L_x_17:
[----:B-1----:R-:W-:-:S04]  /*26da0*/  IMAD.U32 R3, RZ, RZ, UR6 ;  /* 0x00000006ff037e24 */ /* 0x002fc8000f8e00ff */
[----:B------:R1:W2:Y:S03]  /*26db0*/  SYNCS.PHASECHK.TRANS64.TRYWAIT P1, [R3+URZ+0xc4450], R0 ;  /* 0x0c445000030075a7 */ /* 0x0002a6000802017f */
[----:B--2---:R-:W-:Y:S05]  /*26dc0*/  @!P1 NANOSLEEP.SYNCS 0x989680 ;  /* 0x009896800000995d */ /* 0x004fea0003900000 */
[----:B------:R-:W2:Y:S02]  /*26dd0*/  @!P1 SYNCS.PHASECHK.TRANS64 P1, [R3+URZ+0xc4450], R0 ;  /* 0x0c445000030095a7 */ /* 0x000ea4000802007f */
[----:B--2---:R-:W-:Y:S05]  /*26de0*/  @!P1 BRA `(.L_x_17) ;  /* 0xfffffffc00ec9947 */ /* 0x004fea000383ffff */
[----:B------:R-:W-:Y:S05]  /*26df0*/  BRA `(.L_x_137) ;  /* 0xfffffda400247947 */ /* 0x000fea000383ffff */
.L_x_19:
[----:B-1----:R-:W-:-:S04]  /*26e00*/  MOV R3, UR32 ;  /* 0x0000002000037c02 */ /* 0x002fc80008000f00 */
[----:B------:R1:W2:Y:S03]  /*26e10*/  SYNCS.PHASECHK.TRANS64.TRYWAIT P1, [R3+URZ+0xc4400], R0 ;  /* 0x0c440000030075a7 */ /* 0x0002a6000802017f */
[----:B--2---:R-:W-:Y:S05]  /*26e20*/  @!P1 NANOSLEEP.SYNCS 0x989680 ;  /* 0x009896800000995d */ /* 0x004fea0003900000 */
[----:B------:R-:W2:Y:S02]  /*26e30*/  @!P1 SYNCS.PHASECHK.TRANS64 P1, [R3+URZ+0xc4400], R0 ;  /* 0x0c440000030095a7 */ /* 0x000ea4000802007f */
[----:B--2---:R-:W-:Y:S05]  /*26e40*/  @!P1 BRA `(.L_x_19) ;  /* 0xfffffffc00ec9947 */ /* 0x004fea000383ffff */
[----:B------:R-:W-:Y:S05]  /*26e50*/  BRA `(.L_x_138) ;  /* 0xfffffda4003c7947 */ /* 0x000fea000383ffff */
.L_x_20:
[----:B-1----:R-:W-:-:S04]  /*26e60*/  MOV R3, UR5 ;  /* 0x0000000500037c02 */ /* 0x002fc80008000f00 */
[----:B------:R1:W2:Y:S03]  /*26e70*/  SYNCS.PHASECHK.TRANS64.TRYWAIT P1, [R3+URZ+-0x8], R2 ;  /* 0xfffff802030075a7 */ /* 0x0002a6000802017f */
[----:B--2---:R-:W-:Y:S05]  /*26e80*/  @!P1 NANOSLEEP.SYNCS 0x989680 ;  /* 0x009896800000995d */ /* 0x004fea0003900000 */
[----:B------:R-:W2:Y:S02]  /*26e90*/  @!P1 SYNCS.PHASECHK.TRANS64 P1, [R3+URZ+-0x8], R2 ;  /* 0xfffff802030095a7 */ /* 0x000ea4000802007f */
[----:B--2---:R-:W-:Y:S05]  /*26ea0*/  @!P1 BRA `(.L_x_20) ;  /* 0xfffffffc00ec9947 */ /* 0x004fea000383ffff */
[----:B------:R-:W-:Y:S05]  /*26eb0*/  BRA `(.L_x_139) ;  /* 0xfffffda4002c7947 */ /* 0x000fea000383ffff */
.L_x_22:
[----:B-1----:R-:W-:-:S04]  /*26ec0*/  IMAD.U32 R3, RZ, RZ, UR6 ;  /* 0x00000006ff037e24 */ /* 0x002fc8000f8e00ff */
[----:B------:R1:W2:Y:S03]  /*26ed0*/  SYNCS.PHASECHK.TRANS64.TRYWAIT P1, [R3+URZ+0xc4400], R2 ;  /* 0x0c440002030075a7 */ /* 0x0002a6000802017f */
[----:B--2---:R-:W-:Y:S05]  /*26ee0*/  @!P1 NANOSLEEP.SYNCS 0x989680 ;  /* 0x009896800000995d */ /* 0x004fea0003900000 */
[----:B------:R-:W2:Y:S02]  /*26ef0*/  @!P1 SYNCS.PHASECHK.TRANS64 P1, [R3+URZ+0xc4400], R2 ;  /* 0x0c440002030095a7 */ /* 0x000ea4000802007f */
[----:B--2---:R-:W-:Y:S05]  /*26f00*/  @!P1 BRA `(.L_x_22) ;  /* 0xfffffffc00ec9947 */ /* 0x004fea000383ffff */
[----:B------:R-:W-:Y:S05]  /*26f10*/  BRA `(.L_x_140) ;  /* 0xfffffdd8004c7947 */ /* 0x000fea000383ffff */
.L_x_27:
[----:B-1----:R-:W-:-:S04]  /*26f20*/  MOV R3, UR8 ;  /* 0x0000000800037c02 */ /* 0x002fc80008000f00 */
[----:B------:R1:W2:Y:S03]  /*26f30*/  SYNCS.PHASECHK.TRANS64.TRYWAIT P2, [R3+URZ+0xc4400], R0 ;  /* 0x0c440000030075a7 */ /* 0x0002a6000804017f */
[----:B--2---:R-:W-:Y:S05]  /*26f40*/  @!P2 NANOSLEEP.SYNCS 0x989680 ;  /* 0x009896800000a95d */ /* 0x004fea0003900000 */
[----:B------:R-:W2:Y:S02]  /*26f50*/  @!P2 SYNCS.PHASECHK.TRANS64 P2, [R3+URZ+0xc4400], R0 ;  /* 0x0c4400000300a5a7 */ /* 0x000ea4000804007f */
[----:B--2---:R-:W-:Y:S05]  /*26f60*/  @!P2 BRA `(.L_x_27) ;  /* 0xfffffffc00eca947 */ /* 0x004fea000383ffff */
[----:B------:R-:W-:Y:S05]  /*26f70*/  BRA `(.L_x_141) ;  /* 0xfffffe7000e47947 */ /* 0x000fea000383ffff */
.L_x_31:
[----:B-1----:R-:W-:-:S04]  /*26f80*/  MOV R0, UR9 ;  /* 0x0000000900007c02 */ /* 0x002fc80008000f00 */
[----:B------:R1:W2:Y:S03]  /*26f90*/  SYNCS.PHASECHK.TRANS64.TRYWAIT P2, [R0+URZ+0xc4400], R17 ;  /* 0x0c440011000075a7 */ /* 0x0002a6000804017f */
[----:B--2---:R-:W-:Y:S05]  /*26fa0*/  @!P2 NANOSLEEP.SYNCS 0x989680 ;  /* 0x009896800000a95d */ /* 0x004fea0003900000 */
[----:B------:R-:W2:Y:S02]  /*26fb0*/  @!P2 SYNCS.PHASECHK.TRANS64 P2, [R0+URZ+0xc4400], R17 ;  /* 0x0c4400110000a5a7 */ /* 0x000ea4000804007f */
[----:B--2---:R-:W-:Y:S05]  /*26fc0*/  @!P2 BRA `(.L_x_31) ;  /* 0xfffffffc00eca947 */ /* 0x004fea000383ffff */
[----:B------:R-:W-:Y:S05]  /*26fd0*/  BRA `(.L_x_30) ;  /* 0xfffffecc00d87947 */ /* 0x000fea000383ffff */
.L_x_51:
[----:B-1----:R-:W-:-:S04]  /*26fe0*/  IMAD.U32 R3, RZ, RZ, UR4 ;  /* 0x00000004ff037e24 */ /* 0x002fc8000f8e00ff */
[----:B------:R1:W2:Y:S03]  /*26ff0*/  SYNCS.PHASECHK.TRANS64.TRYWAIT P1, [R3+URZ+0xc4498], R0 ;  /* 0x0c449800030075a7 */ /* 0x0002a6000802017f */
[----:B--2---:R-:W-:Y:S05]  /*27000*/  @!P1 NANOSLEEP.SYNCS 0x989680 ;  /* 0x009896800000995d */ /* 0x004fea0003900000 */
[----:B------:R-:W2:Y:S02]  /*27010*/  @!P1 SYNCS.PHASECHK.TRANS64 P1, [R3+URZ+0xc4498], R0 ;  /* 0x0c449800030095a7 */ /* 0x000ea4000802007f */
[----:B--2---:R-:W-:Y:S05]  /*27020*/  @!P1 BRA `(.L_x_51) ;  /* 0xfffffffc00ec9947 */ /* 0x004fea000383ffff */
[----:B------:R-:W-:Y:S05]  /*27030*/  BRA `(.L_x_142) ;  /* 0xffffff9800a07947 */ /* 0x000fea000383ffff */
.L_x_94:
[----:B------:R-:W-:Y:S01]  /*27040*/  BSSY B1, `(.L_x_143) ;  /* 0x0000006000017945 */ /* 0x000fe20003800000 */
[----:B------:R-:W-:-:S07]  /*27050*/  MOV R15, 0xffffffff ;  /* 0xffffffff000f7802 */ /* 0x000fce0000000f00 */
[----:B------:R-:W-:Y:S05]  /*27060*/  WARPSYNC.COLLECTIVE R15, `(.L_x_144) ;  /* 0x000000000f0c7348 */ /* 0x000fea0003c00000 */
[----:B------:R-:W-:Y:S02]  /*27070*/  ELECT P6, UR62, PT ;  /* 0x00000000003e782f */ /* 0x000fe400038c0000 */
[----:B------:R-:W-:Y:S01]  /*27080*/  MOV R14, UR62 ;  /* 0x0000003e000e7c02 */ /* 0x000fe20008000f00 */
[----:B------:R-:W-:Y:S10]  /*27090*/  ENDCOLLECTIVE ;  /* 0x000000000000791b */ /* 0x000ff40003800000 */
.L_x_144:
[----:B------:R-:W-:Y:S05]  /*270a0*/  BSYNC B1 ;  /* 0x0000000000017941 */ /* 0x000fea0003800000 */
.L_x_143:
[----:B------:R-:W-:Y:S05]  /*270b0*/  BRA `(.L_x_145) ;  /* 0xffffffd800947947 */ /* 0x000fea000383ffff */
.L_x_97:
[----:B-1----:R1:W2:Y:S02]  /*270c0*/  SYNCS.PHASECHK.TRANS64.TRYWAIT P2, [R7+URZ+0xc4460], R6 ;  /* 0x0c446006070075a7 */ /* 0x0022a4000804017f */
[----:B--2---:R-:W-:Y:S05]  /*270d0*/  @!P2 NANOSLEEP.SYNCS 0x989680 ;  /* 0x009896800000a95d */ /* 0x004fea0003900000 */
[----:B------:R-:W2:Y:S02]  /*270e0*/  @!P2 SYNCS.PHASECHK.TRANS64 P2, [R7+URZ+0xc4460], R6 ;  /* 0x0c4460060700a5a7 */ /* 0x000ea4000804007f */
[----:B--2---:R-:W-:Y:S05]  /*270f0*/  @!P2 BRA `(.L_x_97) ;  /* 0xfffffffc00f0a947 */ /* 0x004fea000383ffff */
[----:B------:R-:W-:Y:S05]  /*27100*/  BRA `(.L_x_146) ;  /* 0xffffffd800b47947 */ /* 0x000fea000383ffff */
.L_x_102:
[----:B-1----:R1:W2:Y:S02]  /*27110*/  SYNCS.PHASECHK.TRANS64.TRYWAIT P2, [R7+URZ+0xc44b0], R4 ;  /* 0x0c44b004070075a7 */ /* 0x0022a4000804017f */
[----:B--2---:R-:W-:Y:S05]  /*27120*/  @!P2 NANOSLEEP.SYNCS 0x989680 ;  /* 0x009896800000a95d */ /* 0x004fea0003900000 */
[----:B------:R-:W2:Y:S02]  /*27130*/  @!P2 SYNCS.PHASECHK.TRANS64 P2, [R7+URZ+0xc44b0], R4 ;  /* 0x0c44b0040700a5a7 */ /* 0x000ea4000804007f */
[----:B--2---:R-:W-:Y:S05]  /*27140*/  @!P2 BRA `(.L_x_102) ;  /* 0xfffffffc00f0a947 */ /* 0x004fea000383ffff */
[----:B------:R-:W-:Y:S05]  /*27150*/  BRA `(.L_x_101) ;  /* 0xffffffdc00d47947 */ /* 0x000fea000383ffff */
.L_x_105:
[----:B-1----:R1:W2:Y:S02]  /*27160*/  SYNCS.PHASECHK.TRANS64.TRYWAIT P2, [R4+URZ+0xc4460], R9 ;  /* 0x0c446009040075a7 */ /* 0x0022a4000804017f */
[----:B--2---:R-:W-:Y:S05]  /*27170*/  @!P2 NANOSLEEP.SYNCS 0x989680 ;  /* 0x009896800000a95d */ /* 0x004fea0003900000 */
[----:B------:R-:W2:Y:S02]  /*27180*/  @!P2 SYNCS.PHASECHK.TRANS64 P2, [R4+URZ+0xc4460], R9 ;  /* 0x0c4460090400a5a7 */ /* 0x000ea4000804007f */
[----:B--2---:R-:W-:Y:S05]  /*27190*/  @!P2 BRA `(.L_x_105) ;  /* 0xfffffffc00f0a947 */ /* 0x004fea000383ffff */
[----:B------:R-:W-:Y:S05]  /*271a0*/  BRA `(.L_x_147) ;  /* 0xffffffdc00e87947 */ /* 0x000fea000383ffff */
.L_x_110:
[----:B------:R-:W-:Y:S01]  /*271b0*/  BSSY B1, `(.L_x_148) ;  /* 0x0000006000017945 */ /* 0x000fe20003800000 */
[----:B------:R-:W-:-:S07]  /*271c0*/  MOV R15, 0xffffffff ;  /* 0xffffffff000f7802 */ /* 0x000fce0000000f00 */
[----:B------:R-:W-:Y:S05]  /*271d0*/  WARPSYNC.COLLECTIVE R15, `(.L_x_149) ;  /* 0x000000000f0c7348 */ /* 0x000fea0003c00000 */
[----:B------:R-:W-:Y:S02]  /*271e0*/  ELECT P6, UR62, PT ;  /* 0x00000000003e782f */ /* 0x000fe400038c0000 */
[----:B------:R-:W-:Y:S01]  /*271f0*/  MOV R14, UR62 ;  /* 0x0000003e000e7c02 */ /* 0x000fe20008000f00 */
[----:B------:R-:W-:Y:S10]  /*27200*/  ENDCOLLECTIVE ;  /* 0x000000000000791b */ /* 0x000ff40003800000 */
.L_x_149:
[----:B------:R-:W-:Y:S05]  /*27210*/  BSYNC B1 ;  /* 0x0000000000017941 */ /* 0x000fea0003800000 */
.L_x_148:
[----:B------:R-:W-:Y:S05]  /*27220*/  BRA `(.L_x_150) ;  /* 0xffffffe4009c7947 */ /* 0x000fea000383ffff */
.L_x_113:
[----:B-1----:R1:W2:Y:S02]  /*27230*/  SYNCS.PHASECHK.TRANS64.TRYWAIT P4, [R8+URZ+0xc4428], R7 ;  /* 0x0c442807080075a7 */ /* 0x0022a4000808017f */
[----:B--2---:R-:W-:Y:S05]  /*27240*/  @!P4 NANOSLEEP.SYNCS 0x989680 ;  /* 0x009896800000c95d */ /* 0x004fea0003900000 */
[----:B------:R-:W2:Y:S02]  /*27250*/  @!P4 SYNCS.PHASECHK.TRANS64 P4, [R8+URZ+0xc4428], R7 ;  /* 0x0c4428070800c5a7 */ /* 0x000ea4000808007f */
[----:B--2---:R-:W-:Y:S05]  /*27260*/  @!P4 BRA `(.L_x_113) ;  /* 0xfffffffc00f0c947 */ /* 0x004fea000383ffff */
[----:B------:R-:W-:Y:S05]  /*27270*/  BRA `(.L_x_151) ;  /* 0xffffffe400b47947 */ /* 0x000fea000383ffff */
.L_x_118:
[----:B-1----:R1:W2:Y:S02]  /*27280*/  SYNCS.PHASECHK.TRANS64.TRYWAIT P4, [R4+URZ+0xc44b0], R7 ;  /* 0x0c44b007040075a7 */ /* 0x0022a4000808017f */
[----:B--2---:R-:W-:Y:S05]  /*27290*/  @!P4 NANOSLEEP.SYNCS 0x989680 ;  /* 0x009896800000c95d */ /* 0x004fea0003900000 */
[----:B------:R-:W2:Y:S02]  /*272a0*/  @!P4 SYNCS.PHASECHK.TRANS64 P4, [R4+URZ+0xc44b0], R7 ;  /* 0x0c44b0070400c5a7 */ /* 0x000ea4000808007f */
[----:B--2---:R-:W-:Y:S05]  /*272b0*/  @!P4 BRA `(.L_x_118) ;  /* 0xfffffffc00f0c947 */ /* 0x004fea000383ffff */
[----:B------:R-:W-:Y:S05]  /*272c0*/  BRA `(.L_x_117) ;  /* 0xffffffe800cc7947 */ /* 0x000fea000383ffff */
.L_x_121:
[----:B-1----:R1:W2:Y:S02]  /*272d0*/  SYNCS.PHASECHK.TRANS64.TRYWAIT P3, [R7+URZ+0xc4428], R8 ;  /* 0x0c442808070075a7 */ /* 0x0022a4000806017f */
[----:B--2---:R-:W-:Y:S05]  /*272e0*/  @!P3 NANOSLEEP.SYNCS 0x989680 ;  /* 0x009896800000b95d */ /* 0x004fea0003900000 */
[----:B------:R-:W2:Y:S02]  /*272f0*/  @!P3 SYNCS.PHASECHK.TRANS64 P3, [R7+URZ+0xc4428], R8 ;  /* 0x0c4428080700b5a7 */ /* 0x000ea4000806007f */
[----:B--2---:R-:W-:Y:S05]  /*27300*/  @!P3 BRA `(.L_x_121) ;  /* 0xfffffffc00f0b947 */ /* 0x004fea000383ffff */
[----:B------:R-:W-:Y:S05]  /*27310*/  BRA `(.L_x_152) ;  /* 0xffffffe800e47947 */ /* 0x000fea000383ffff */
.L_x_127:
[----:B-1----:R1:W2:Y:S02]  /*27320*/  SYNCS.PHASECHK.TRANS64.TRYWAIT P3, [R7+URZ+0xc4428], R8 ;  /* 0x0c442808070075a7 */ /* 0x0022a4000806017f */
[----:B--2---:R-:W-:Y:S05]  /*27330*/  @!P3 NANOSLEEP.SYNCS 0x989680 ;  /* 0x009896800000b95d */ /* 0x004fea0003900000 */
[----:B------:R-:W2:Y:S02]  /*27340*/  @!P3 SYNCS.PHASECHK.TRANS64 P3, [R7+URZ+0xc4428], R8 ;  /* 0x0c4428080700b5a7 */ /* 0x000ea4000806007f */
[----:B--2---:R-:W-:Y:S05]  /*27350*/  @!P3 BRA `(.L_x_127) ;  /* 0xfffffffc00f0b947 */ /* 0x004fea000383ffff */
[----:B------:R-:W-:Y:S05]  /*27360*/  BRA `(.L_x_153) ;  /* 0xfffffff0001c7947 */ /* 0x000fea000383ffff */
.L_x_132:
[----:B-1----:R1:W2:Y:S02]  /*27370*/  SYNCS.PHASECHK.TRANS64.TRYWAIT P3, [R7+URZ+0xc4428], R8 ;  /* 0x0c442808070075a7 */ /* 0x0022a4000806017f */
[----:B--2---:R-:W-:Y:S05]  /*27380*/  @!P3 NANOSLEEP.SYNCS 0x989680 ;  /* 0x009896800000b95d */ /* 0x004fea0003900000 */
[----:B------:R-:W2:Y:S02]  /*27390*/  @!P3 SYNCS.PHASECHK.TRANS64 P3, [R7+URZ+0xc4428], R8 ;  /* 0x0c4428080700b5a7 */ /* 0x000ea4000806007f */
[----:B--2---:R-:W-:Y:S05]  /*273a0*/  @!P3 BRA `(.L_x_132) ;  /* 0xfffffffc00f0b947 */ /* 0x004fea000383ffff */
[----:B------:R-:W-:Y:S05]  /*273b0*/  BRA `(.L_x_154) ;  /* 0xfffffff400387947 */ /* 0x000fea000383ffff */
        .weak           $__internal_0_$__cuda_sm20_rcp_rn_f32_slowpath
        .type           $__internal_0_$__cuda_sm20_rcp_rn_f32_slowpath,@function
        .size           $__internal_0_$__cuda_sm20_rcp_rn_f32_slowpath,(.L_x_160 - $__internal_0_$__cuda_sm20_rcp_rn_f32_slowpath)
$__internal_0_$__cuda_sm20_rcp_rn_f32_slowpath:
[----:B------:R-:W-:Y:S01]  /*273c0*/  IMAD.SHL.U32 R2, R0, 0x2, RZ ;  /* 0x0000000200027824 */ /* 0x000fe200078e00ff */
[----:B------:R-:W-:Y:S04]  /*273d0*/  BSSY B2, `(.L_x_155) ;  /* 0x0000030000027945 */ /* 0x000fe80003800000 */
[----:B------:R-:W-:-:S04]  /*273e0*/  SHF.R.U32.HI R2, RZ, 0x18, R2 ;  /* 0x00000018ff027819 */ /* 0x000fc80000011602 */
[----:B------:R-:W-:-:S13]  /*273f0*/  ISETP.NE.U32.AND P0, PT, R2, RZ, PT ;  /* 0x000000ff0200720c */ /* 0x000fda0003f05070 */
[----:B------:R-:W-:Y:S05]  /*27400*/  @P0 BRA `(.L_x_156) ;  /* 0x0000000000280947 */ /* 0x000fea0003800000 */
[----:B------:R-:W-:-:S04]  /*27410*/  SHF.L.U32 R2, R0, 0x1, RZ ;  /* 0x0000000100027819 */ /* 0x000fc800000006ff */
[----:B------:R-:W-:-:S13]  /*27420*/  ISETP.NE.AND P0, PT, R2, RZ, PT ;  /* 0x000000ff0200720c */ /* 0x000fda0003f05270 */
[----:B------:R-:W-:Y:S01]  /*27430*/  @P0 FFMA R5, R0, 1.84467440737095516160e+19, RZ ;  /* 0x5f80000000050823 */ /* 0x000fe200000000ff */
[----:B------:R-:W-:Y:S08]  /*27440*/  @!P0 MUFU.RCP R2, R0 ;  /* 0x0000000000028308 */ /* 0x000ff00000001000 */
[----:B------:R-:W1:Y:S02]  /*27450*/  @P0 MUFU.RCP R3, R5 ;  /* 0x0000000500030308 */ /* 0x000e640000001000 */
[----:B-1----:R-:W-:-:S04]  /*27460*/  @P0 FFMA R5, R5, R3, -1 ;  /* 0xbf80000005050423 */ /* 0x002fc80000000003 */
[----:B------:R-:W-:-:S04]  /*27470*/  @P0 FADD.FTZ R5, -R5, -RZ ;  /* 0x800000ff05050221 */ /* 0x000fc80000010100 */
[----:B------:R-:W-:-:S04]  /*27480*/  @P0 FFMA R3, R3, R5, R3 ;  /* 0x0000000503030223 */ /* 0x000fc80000000003 */
[----:B------:R-:W-:Y:S01]  /*27490*/  @P0 FFMA R2, R3, 1.84467440737095516160e+19, RZ ;  /* 0x5f80000003020823 */ /* 0x000fe200000000ff */
[----:B------:R-:W-:Y:S06]  /*274a0*/  BRA `(.L_x_157) ;  /* 0x0000000000887947 */ /* 0x000fec0003800000 */
.L_x_156:
[----:B------:R-:W-:-:S04]  /*274b0*/  IADD3 R12, R2, -0xfd, RZ ;  /* 0xffffff03020c7810 */ /* 0x000fc80007ffe0ff */
[----:B------:R-:W-:-:S13]  /*274c0*/  ISETP.GT.U32.AND P0, PT, R12, 0x1, PT ;  /* 0x000000010c00780c */ /* 0x000fda0003f04070 */
[----:B------:R-:W-:Y:S05]  /*274d0*/  @P0 BRA `(.L_x_158) ;  /* 0x0000000000780947 */ /* 0x000fea0003800000 */
[----:B------:R-:W-:Y:S01]  /*274e0*/  LOP3.LUT R5, R0, 0x7fffff, RZ, 0xc0, !PT ;  /* 0x007fffff00057812 */ /* 0x000fe200078ec0ff */
[----:B------:R-:W-:Y:S01]  /*274f0*/  IMAD.MOV.U32 R13, RZ, RZ, 0x3 ;  /* 0x00000003ff0d7424 */ /* 0x000fe200078e00ff */
[----:B------:R-:W-:Y:S02]  /*27500*/  IADD3 R2, R2, -0xfc, RZ ;  /* 0xffffff0402027810 */ /* 0x000fe40007ffe0ff */
[----:B------:R-:W-:Y:S02]  /*27510*/  LOP3.LUT R5, R5, 0x3f800000, RZ, 0xfc, !PT ;  /* 0x3f80000005057812 */ /* 0x000fe400078efcff */
[----:B------:R-:W-:Y:S02]  /*27520*/  SHF.L.U32 R13, R13, R12, RZ ;  /* 0x0000000c0d0d7219 */ /* 0x000fe400000006ff */
[----:B------:R-:W1:Y:S02]  /*27530*/  MUFU.RCP R3, R5 ;  /* 0x0000000500037308 */ /* 0x000e640000001000 */
[----:B-1----:R-:W-:-:S04]  /*27540*/  FFMA R6, R5, R3, -1 ;  /* 0xbf80000005067423 */ /* 0x002fc80000000003 */
[----:B------:R-:W-:-:S04]  /*27550*/  FADD.FTZ R6, -R6, -RZ ;  /* 0x800000ff06067221 */ /* 0x000fc80000010100 */
[CCC-:B------:R-:W-:Y:S01]  /*27560*/  FFMA.RM R5, R3.reuse, R6.reuse, R3.reuse ;  /* 0x0000000603057223 */ /* 0x1c0fe20000004003 */
[----:B------:R-:W-:-:S05]  /*27570*/  FFMA.RP R3, R3, R6, R3 ;  /* 0x0000000603037223 */ /* 0x000fca0000008003 */
[C---:B------:R-:W-:Y:S02]  /*27580*/  FSETP.NEU.FTZ.AND P0, PT, R5.reuse, R3, PT ;  /* 0x000000030500720b */ /* 0x040fe40003f1d000 */
[----:B------:R-:W-:Y:S02]  /*27590*/  LOP3.LUT R3, R5, 0x7fffff, RZ, 0xc0, !PT ;  /* 0x007fffff05037812 */ /* 0x000fe400078ec0ff */
[----:B------:R-:W-:Y:S02]  /*275a0*/  SEL R5, RZ, 0xffffffff, !P0 ;  /* 0xffffffffff057807 */ /* 0x000fe40004000000 */
[----:B------:R-:W-:Y:S02]  /*275b0*/  LOP3.LUT R3, R3, 0x800000, RZ, 0xfc, !PT ;  /* 0x0080000003037812 */ /* 0x000fe400078efcff */
[----:B------:R-:W-:Y:S02]  /*275c0*/  IADD3 R6, -R5, RZ, RZ ;  /* 0x000000ff05067210 */ /* 0x000fe40007ffe1ff */
[----:B------:R-:W-:-:S02]  /*275d0*/  LOP3.LUT R13, R13, R3, RZ, 0xc0, !PT ;  /* 0x000000030d0d7212 */ /* 0x000fc400078ec0ff */
[-C--:B------:R-:W-:Y:S02]  /*275e0*/  LOP3.LUT P1, RZ, R6, R12.reuse, R3, 0xf8, !PT ;  /* 0x0000000c06ff7212 */ /* 0x080fe4000782f803 */
[----:B------:R-:W-:Y:S02]  /*275f0*/  SHF.R.U32.HI R5, RZ, R12, R13 ;  /* 0x0000000cff057219 */ /* 0x000fe4000001160d */
[----:B------:R-:W-:Y:S02]  /*27600*/  SHF.R.U32.HI R2, RZ, R2, R3 ;  /* 0x00000002ff027219 */ /* 0x000fe40000011603 */
[C---:B------:R-:W-:Y:S02]  /*27610*/  LOP3.LUT P0, RZ, R5.reuse, 0x1, RZ, 0xc0, !PT ;  /* 0x0000000105ff7812 */ /* 0x040fe4000780c0ff */
[----:B------:R-:W-:-:S04]  /*27620*/  LOP3.LUT P2, RZ, R5, 0x2, RZ, 0xc0, !PT ;  /* 0x0000000205ff7812 */ /* 0x000fc8000784c0ff */
[----:B------:R-:W-:Y:S02]  /*27630*/  PLOP3.LUT P0, PT, P0, P1, P2, 0xe0, 0x0 ;  /* 0x000000000000781c */ /* 0x000fe40000703c20 */
[----:B------:R-:W-:Y:S02]  /*27640*/  LOP3.LUT P1, RZ, R0, 0x7fffff, RZ, 0xc0, !PT ;  /* 0x007fffff00ff7812 */ /* 0x000fe4000782c0ff */
[----:B------:R-:W-:-:S05]  /*27650*/  SEL R3, RZ, 0x1, !P0 ;  /* 0x00000001ff037807 */ /* 0x000fca0004000000 */
[----:B------:R-:W-:-:S05]  /*27660*/  IMAD.MOV R3, RZ, RZ, -R3 ;  /* 0x000000ffff037224 */ /* 0x000fca00078e0a03 */
[----:B------:R-:W-:-:S13]  /*27670*/  ISETP.GE.AND P0, PT, R3, RZ, PT ;  /* 0x000000ff0300720c */ /* 0x000fda0003f06270 */
[----:B------:R-:W-:-:S04]  /*27680*/  @!P0 IADD3 R2, R2, 0x1, RZ ;  /* 0x0000000102028810 */ /* 0x000fc80007ffe0ff */
[----:B------:R-:W-:-:S04]  /*27690*/  @!P1 SHF.L.U32 R2, R2, 0x1, RZ ;  /* 0x0000000102029819 */ /* 0x000fc800000006ff */
[----:B------:R-:W-:Y:S01]  /*276a0*/  LOP3.LUT R2, R2, 0x80000000, R0, 0xf8, !PT ;  /* 0x8000000002027812 */ /* 0x000fe200078ef800 */
[----:B------:R-:W-:Y:S06]  /*276b0*/  BRA `(.L_x_157) ;  /* 0x0000000000047947 */ /* 0x000fec0003800000 */
.L_x_158:
[----:B------:R1:W2:Y:S02]  /*276c0*/  MUFU.RCP R2, R0 ;  /* 0x0000000000027308 */ /* 0x0002a40000001000 */
.L_x_157:
[----:B------:R-:W-:Y:S05]  /*276d0*/  BSYNC B2 ;  /* 0x0000000000027941 */ /* 0x000fea0003800000 */
.L_x_155:
[----:B--2---:R-:W-:Y:S01]  /*276e0*/  IMAD.MOV.U32 R5, RZ, RZ, R2 ;  /* 0x000000ffff057224 */ /* 0x004fe200078e0002 */
[----:B------:R-:W-:Y:S02]  /*276f0*/  MOV R2, R7 ;  /* 0x0000000700027202 */ /* 0x000fe40000000f00 */
[----:B------:R-:W-:-:S04]  /*27700*/  MOV R3, 0x0 ;  /* 0x0000000000037802 */ /* 0x000fc80000000f00 */
[----:B-1----:R-:W-:Y:S05]  /*27710*/  RET.REL.NODEC R2 `(_ZN7cutlass13device_kernelINS_4fmha6kernel28FmhaKernelTmaWarpSpecializedINS1_10collective30FmhaMainloopTmaWarpSpecializedINS_10bfloat16_tEffN4cute5tupleIJNS7_1CILi128EEESA_NS9_ILi512EEEEEENS8_IJiNS9_ILi1EEENS8_IJiiEEEEEESF_SF_NS4_13DefaultFusionEJNS2_6OptionILNS2_3TagE0ENS9_ILb1EEEEENSH_ILSI_2ESJ_EEEEENS4_15FmhaFwdEpilogueIS6_fNS8_IJNS9_ILi64EEESB_SA_EEEEENS2_23PersistentTileSchedulerEJSK_SL_EEEEEvNT_6ParamsE) ;  /* 0xfffffd8802387950 */ /* 0x002fea0003c3ffff */
.L_x_159:
[----:B------:R-:W-:-:S00]  /*27720*/  BRA `(.L_x_159) ;  /* 0xfffffffc00fc7947 */ /* 0x000fc0000383ffff */
[----:B------:R-:W-:-:S00]  /*27730*/  NOP ;  /* 0x0000000000007918 */ /* 0x000fc00000000000 */
        /* <DEDUP_REMOVED lines=12> */
.L_x_160:


//--------------------- .nv.global.init           --------------------------
	.section	.nv.global.init,"aw",@progbits
.nv.global.init:
	.type		$str$24,@object
	.size		$str$24,($str$25 - $str$24)
$str$24:
        /*0000*/ 	.byte	0x28, 0x61, 0x64, 0x64, 0x72, 0x65, 0x73, 0x73, 0x20, 0x26, 0x20, 0x6d, 0x61, 0x73, 0x6b, 0x29
        /*0010*/ 	.byte	0x20, 0x3d, 0x3d, 0x20, 0x30, 0x00
	.type		$str$25,@object
	.size		$str$25,(__unnamed_1 - $str$25)
$str$25:
        /*0016*/ 	.byte	0x2f, 0x74, 0x6d, 0x70, 0x2f, 0x63, 0x75, 0x74, 0x6c, 0x61, 0x73, 0x73, 0x5f, 0x73, 0x77, 0x65
        /*0026*/ 	.byte	0x65, 0x70, 0x5f, 0x73, 0x72, 0x63, 0x2f, 0x69, 0x6e, 0x63, 0x6c, 0x75, 0x64, 0x65, 0x2f, 0x63
        /*0036*/ 	.byte	0x75, 0x74, 0x65, 0x2f, 0x70, 0x6f, 0x69, 0x6e, 0x74, 0x65, 0x72, 0x5f, 0x66, 0x6c, 0x61, 0x67
        /*0046*/ 	.byte	0x67, 0x65, 0x64, 0x2e, 0x68, 0x70, 0x70, 0x00
	.type		__unnamed_1,@object
	.size		__unnamed_1,(__unnamed_2 - __unnamed_1)
__unnamed_1:
        /* <DEDUP_REMOVED lines=28> */
        /*020e*/ 	.byte	0x32, 0x30, 0x34, 0x38, 0x3e, 0x3e, 0x3e, 0x3e, 0x3e, 0x5d, 0x00
	.type		__unnamed_2,@object
	.size		__unnamed_2,(.L_1 - __unnamed_2)
__unnamed_2:
        /* <DEDUP_REMOVED lines=29> */
.L_1:


//--------------------- .nv.shared._ZN7cutlass13device_kernelINS_4fmha6kernel28FmhaKernelTmaWarpSpecializedINS1_10collective30FmhaMainloopTmaWarpSpecializedINS_10bfloat16_tEffN4cute5tupleIJNS7_1CILi128EEESA_NS9_ILi512EEEEEENS8_IJiNS9_ILi1EEENS8_IJiiEEEEEESF_SF_NS4_13DefaultFusionEJNS2_6OptionILNS2_3TagE0ENS9_ILb1EEEEENSH_ILSI_2ESJ_EEEEENS4_15FmhaFwdEpilogueIS6_fNS8_IJNS9_ILi64EEESB_SA_EEEEENS2_23PersistentTileSchedulerEJSK_SL_EEEEEvNT_6ParamsE --------------------------
	.section	.nv.shared._ZN7cutlass13device_kernelINS_4fmha6kernel28FmhaKernelTmaWarpSpecializedINS1_10collective30FmhaMainloopTmaWarpSpecializedINS_10bfloat16_tEffN4cute5tupleIJNS7_1CILi128EEESA_NS9_ILi512EEEEEENS8_IJiNS9_ILi1EEENS8_IJiiEEEEEESF_SF_NS4_13DefaultFusionEJNS2_6OptionILNS2_3TagE0ENS9_ILb1EEEEENSH_ILSI_2ESJ_EEEEENS4_15FmhaFwdEpilogueIS6_fNS8_IJNS9_ILi64EEESB_SA_EEEEENS2_23PersistentTileSchedulerEJSK_SL_EEEEEvNT_6ParamsE,"aw",@nobits
	.sectionflags	@""
	.align	16
	.zero		1024


//--------------------- .nv.shared.reserved.0     --------------------------
	.section	.nv.shared.reserved.0,"aw",@nobits
	.weak		__nv_reservedSMEM_offset_0_alias
	.size		__nv_reservedSMEM_offset_0_alias, 0, 0
	.other		__nv_reservedSMEM_offset_0_alias,@"STO_CUDA_RESERVED_SHARED STV_DEFAULT"
__nv_reservedSMEM_offset_0_alias:
	.zero		0


//--------------------- .nv.global                --------------------------
	.section	.nv.global,"aw",@nobits
.nv.global:
	.type		_ZN39_INTERNAL_42071168_4_k_cu_87e3355a_31574cute1_E,@object
	.size		_ZN39_INTERNAL_42071168_4_k_cu_87e3355a_31574cute1_E,(_ZN39_INTERNAL_42071168_4_k_cu_87e3355a_31574cuda3std3__45__cpo6cbeginE - _ZN39_INTERNAL_42071168_4_k_cu_87e3355a_31574cute1_E)
_ZN39_INTERNAL_42071168_4_k_cu_87e3355a_31574cute1_E:
	.zero		1
	.type		_ZN39_INTERNAL_42071168_4_k_cu_87e3355a_31574cuda3std3__45__cpo6cbeginE,@object
	.size		_ZN39_INTERNAL_42071168_4_k_cu_87e3355a_31574cuda3std3__45__cpo6cbeginE,(_ZN39_INTERNAL_42071168_4_k_cu_87e3355a_31574cuda3std3__48in_placeE - _ZN39_INTERNAL_42071168_4_k_cu_87e3355a_31574cuda3std3__45__cpo6cbeginE)
_ZN39_INTERNAL_42071168_4_k_cu_87e3355a_31574cuda3std3__45__cpo6cbeginE:
	.zero		1
	.type		_ZN39_INTERNAL_42071168_4_k_cu_87e3355a_31574cuda3std3__48in_placeE,@object
	.size		_ZN39_INTERNAL_42071168_4_k_cu_87e3355a_31574cuda3std3__48in_placeE,(_ZN39_INTERNAL_42071168_4_k_cu_87e3355a_31574cuda3std6ranges3__45__cpo9iter_moveE - _ZN39_INTERNAL_42071168_4_k_cu_87e3355a_31574cuda3std3__48in_placeE)
_ZN39_INTERNAL_42071168_4_k_cu_87e3355a_31574cuda3std3__48in_placeE:
	.zero		1
	.type		_ZN39_INTERNAL_42071168_4_k_cu_87e3355a_31574cuda3std6ranges3__45__cpo9iter_moveE,@object
	.size		_ZN39_INTERNAL_42071168_4_k_cu_87e3355a_31574cuda3std6ranges3__45__cpo9iter_moveE,(_ZN39_INTERNAL_42071168_4_k_cu_87e3355a_31574cuda3std3__45__cpo5beginE - _ZN39_INTERNAL_42071168_4_k_cu_87e3355a_31574cuda3std6ranges3__45__cpo9iter_moveE)
_ZN39_INTERNAL_42071168_4_k_cu_87e3355a_31574cuda3std6ranges3__45__cpo9iter_moveE:
	.zero		1
	.type		_ZN39_INTERNAL_42071168_4_k_cu_87e3355a_31574cuda3std3__45__cpo5beginE,@object
	.size		_ZN39_INTERNAL_42071168_4_k_cu_87e3355a_31574cuda3std3__45__cpo5beginE,(_ZN39_INTERNAL_42071168_4_k_cu_87e3355a_31574cuda3std3__441_GLOBAL__N__42071168_4_k_cu_87e3355a_31576ignoreE - _ZN39_INTERNAL_42071168_4_k_cu_87e3355a_31574cuda3std3__45__cpo5beginE)
_ZN39_INTERNAL_42071168_4_k_cu_87e3355a_31574cuda3std3__45__cpo5beginE:
	.zero		1
	.type		_ZN39_INTERNAL_42071168_4_k_cu_87e3355a_31574cuda3std3__441_GLOBAL__N__42071168_4_k_cu_87e3355a_31576ignoreE,@object
	.size		_ZN39_INTERNAL_42071168_4_k_cu_87e3355a_31574cuda3std3__441_GLOBAL__N__42071168_4_k_cu_87e3355a_31576ignoreE,(_ZN39_INTERNAL_42071168_4_k_cu_87e3355a_31574cute7productE - _ZN39_INTERNAL_42071168_4_k_cu_87e3355a_31574cuda3std3__441_GLOBAL__N__42071168_4_k_cu_87e3355a_31576ignoreE)
_ZN39_INTERNAL_42071168_4_k_cu_87e3355a_31574cuda3std3__441_GLOBAL__N__42071168_4_k_cu_87e3355a_31576ignoreE:
	.zero		1
	.type		_ZN39_INTERNAL_42071168_4_k_cu_87e3355a_31574cute7productE,@object
	.size		_ZN39_INTERNAL_42071168_4_k_cu_87e3355a_31574cute7productE,(_ZN39_INTERNAL_42071168_4_k_cu_87e3355a_31574cuda3std3__45__cpo3endE - _ZN39_INTERNAL_42071168_4_k_cu_87e3355a_31574cute7productE)
_ZN39_INTERNAL_42071168_4_k_cu_87e3355a_31574cute7productE:
	.zero		1
	.type		_ZN39_INTERNAL_42071168_4_k_cu_87e3355a_31574cuda3std3__45__cpo3endE,@object
	.size		_ZN39_INTERNAL_42071168_4_k_cu_87e3355a_31574cuda3std3__45__cpo3endE,(_ZN39_INTERNAL_42071168_4_k_cu_87e3355a_31574cuda3std3__419piecewise_constructE - _ZN39_INTERNAL_42071168_4_k_cu_87e3355a_31574cuda3std3__45__cpo3endE)
_ZN39_INTERNAL_42071168_4_k_cu_87e3355a_31574cuda3std3__45__cpo3endE:
	.zero		1
	.type		_ZN39_INTERNAL_42071168_4_k_cu_87e3355a_31574cuda3std3__419piecewise_constructE,@object
	.size		_ZN39_INTERNAL_42071168_4_k_cu_87e3355a_31574cuda3std3__419piecewise_constructE,(_ZN39_INTERNAL_42071168_4_k_cu_87e3355a_31574cuda3std3__45__cpo4cendE - _ZN39_INTERNAL_42071168_4_k_cu_87e3355a_31574cuda3std3__419piecewise_constructE)
_ZN39_INTERNAL_42071168_4_k_cu_87e3355a_31574cuda3std3__419piecewise_constructE:
	.zero		1
	.type		_ZN39_INTERNAL_42071168_4_k_cu_87e3355a_31574cuda3std3__45__cpo4cendE,@object
	.size		_ZN39_INTERNAL_42071168_4_k_cu_87e3355a_31574cuda3std3__45__cpo4cendE,(_ZN39_INTERNAL_42071168_4_k_cu_87e3355a_31574cuda3std6ranges3__45__cpo4swapE - _ZN39_INTERNAL_42071168_4_k_cu_87e3355a_31574cuda3std3__45__cpo4cendE)
_ZN39_INTERNAL_42071168_4_k_cu_87e3355a_31574cuda3std3__45__cpo4cendE:
	.zero		1
	.type		_ZN39_INTERNAL_42071168_4_k_cu_87e3355a_31574cuda3std6ranges3__45__cpo4swapE,@object
	.size		_ZN39_INTERNAL_42071168_4_k_cu_87e3355a_31574cuda3std6ranges3__45__cpo4swapE,(.L_9 - _ZN39_INTERNAL_42071168_4_k_cu_87e3355a_31574cuda3std6ranges3__45__cpo4swapE)
_ZN39_INTERNAL_42071168_4_k_cu_87e3355a_31574cuda3std6ranges3__45__cpo4swapE:
	.zero		1
.L_9:


//--------------------- .nv.constant0._ZN7cutlass13device_kernelINS_4fmha6kernel28FmhaKernelTmaWarpSpecializedINS1_10collective30FmhaMainloopTmaWarpSpecializedINS_10bfloat16_tEffN4cute5tupleIJNS7_1CILi128EEESA_NS9_ILi512EEEEEENS8_IJiNS9_ILi1EEENS8_IJiiEEEEEESF_SF_NS4_13DefaultFusionEJNS2_6OptionILNS2_3TagE0ENS9_ILb1EEEEENSH_ILSI_2ESJ_EEEEENS4_15FmhaFwdEpilogueIS6_fNS8_IJNS9_ILi64EEESB_SA_EEEEENS2_23PersistentTileSchedulerEJSK_SL_EEEEEvNT_6ParamsE --------------------------
	.section	.nv.constant0._ZN7cutlass13device_kernelINS_4fmha6kernel28FmhaKernelTmaWarpSpecializedINS1_10collective30FmhaMainloopTmaWarpSpecializedINS_10bfloat16_tEffN4cute5tupleIJNS7_1CILi128EEESA_NS9_ILi512EEEEEENS8_IJiNS9_ILi1EEENS8_IJiiEEEEEESF_SF_NS4_13DefaultFusionEJNS2_6OptionILNS2_3TagE0ENS9_ILb1EEEEENSH_ILSI_2ESJ_EEEEENS4_15FmhaFwdEpilogueIS6_fNS8_IJNS9_ILi64EEESB_SA_EEEEENS2_23PersistentTileSchedulerEJSK_SL_EEEEEvNT_6ParamsE,"a",@progbits
	.sectionflags	@""
	.align	4
.nv.constant0._ZN7cutlass13device_kernelINS_4fmha6kernel28FmhaKernelTmaWarpSpecializedINS1_10collective30FmhaMainloopTmaWarpSpecializedINS_10bfloat16_tEffN4cute5tupleIJNS7_1CILi128EEESA_NS9_ILi512EEEEEENS8_IJiNS9_ILi1EEENS8_IJiiEEEEEESF_SF_NS4_13DefaultFusionEJNS2_6OptionILNS2_3TagE0ENS9_ILb1EEEEENSH_ILSI_2ESJ_EEEEENS4_15FmhaFwdEpilogueIS6_fNS8_IJNS9_ILi64EEESB_SA_EEEEENS2_23PersistentTileSchedulerEJSK_SL_EEEEEvNT_6ParamsE:
	.zero		2688


//--------------------- SYMBOLS --------------------------

	.type		.nv.reservedSmem.offset0,@object
	.size		.nv.reservedSmem.offset0,0x4
	.type		__assertfail,@function
